def gluon_mma(
    a_ptr,
    b_ptr,
    c_ptr,
    M: gl.constexpr,
    N: gl.constexpr,
    K: gl.constexpr,
    BLK_A: gl.constexpr,
    BLK_B: gl.constexpr,
    SHARED_A: gl.constexpr,
    SHARED_B: gl.constexpr,
    ACC_LAYOUT: gl.constexpr,
    TMEM_LAYOUT: gl.constexpr,
    USE_TCGEN05: gl.constexpr,
    IS_ASYNC: gl.constexpr,
):
    offs_m = gl.arange(0, M, layout=gl.SliceLayout(1, BLK_A))
    offs_ka = gl.arange(0, K, layout=gl.SliceLayout(0, BLK_A))
    offs_kb = gl.arange(0, K, layout=gl.SliceLayout(1, BLK_B))
    offs_n = gl.arange(0, N, layout=gl.SliceLayout(0, BLK_B))
    a = gl.load(a_ptr + offs_m[:, None] * K + offs_ka[None, :])
    b = gl.load(b_ptr + offs_kb[:, None] * N + offs_n[None, :])
    a_smem = gl.allocate_shared_memory(a.dtype, [M, K], SHARED_A, a)
    b_smem = gl.allocate_shared_memory(b.dtype, [K, N], SHARED_B, b)

    if USE_TCGEN05:
        fence_async_shared()
        bar = gl.allocate_shared_memory(gl.int64, [1], mbarrier.MBarrierLayout())
        mbarrier.init(bar, count=1)
        acc_tmem = allocate_tensor_memory(gl.float32, [M, N], TMEM_LAYOUT)
        tcgen05_mma(a_smem, b_smem, acc_tmem, use_acc=False)
        tcgen05_commit(bar)
        mbarrier.wait(bar, phase=0)
        mbarrier.invalidate(bar)
        acc = acc_tmem.load(ACC_LAYOUT)
    else:
        acc = gl.zeros([M, N], dtype=gl.float32, layout=ACC_LAYOUT)
        acc = hopper.warpgroup_mma(a_smem, b_smem, acc, is_async=IS_ASYNC)
        if IS_ASYNC:
            acc = hopper.warpgroup_mma_wait(num_outstanding=0, deps=[acc])

    out_layout: gl.constexpr = gl.BlockedLayout(
        [1, 1], [1, 32], [gl.num_warps(), 1], [1, 0]
    )
    acc = gl.convert_layout(acc, out_layout)
    offs_cm = gl.arange(0, M, layout=gl.SliceLayout(1, out_layout))
    offs_cn = gl.arange(0, N, layout=gl.SliceLayout(0, out_layout))
    gl.store(c_ptr + offs_cm[:, None] * N + offs_cn[None, :], acc)

# config = {"BLOCK_K": 16, "BLOCK_M": 64, "BLOCK_N": 64, "arch": "sm_100", "dtype": "bf16", "is_async": 1, "num_warps": 4}
# arch = sm_100


// ===== COMPILED SASS (sm_100a) =====

	.target	sm_100a

	.elftype	@"ET_EXEC"


//--------------------- .note.nv.tkinfo           --------------------------
	.section	.note.nv.tkinfo,"",@"SHT_NOTE"
	.sectionflags	@"SHF_NOTE_NV_TKINFO"
	.tkinfo
        /*0018*/ 	.word	0x00000081
        /*0030*/ 	.string	""
        /*0030*/ 	.string	"ptxas-blackwell"
        /*0030*/ 	.string	"Cuda compilation tools, release 12.9, V12.9.86"
        /*0030*/ 	.string	"Build cuda_12.9.r12.9/compiler.36037853_0"
        /*0030*/ 	.string	"-v  -suppress-debug-info  -lineinfo  -arch sm_100a "



//--------------------- .note.nv.cuver            --------------------------
	.section	.note.nv.cuver,"",@"SHT_NOTE"
	.sectionflags	@"SHF_NOTE_NV_CUVER"
        /*0018*/ 	.short	0x0001
        /*001a*/ 	.short	0x0064
        /*001c*/ 	.short	0x0001
        /*001e*/ 	.short	0x0000
        /*0020*/ 	.short	0x0001
        /*0022*/ 	.short	0x0000


//--------------------- .nv.info                  --------------------------
	.section	.nv.info,"",@"SHT_CUDA_INFO"
	.align	4


	//----- nvinfo : EIATTR_REGCOUNT
	.align		4
        /*0000*/ 	.byte	0x04, 0x2f
        /*0002*/ 	.short	(.L_4 - .L_3)
	.align		4
.L_3:
        /*0004*/ 	.word	index@(gluon_mma)
        /*0008*/ 	.word	0x0000003f


	//----- nvinfo : EIATTR_FRAME_SIZE
	.align		4
.L_4:
        /*000c*/ 	.byte	0x04, 0x11
        /*000e*/ 	.short	(.L_6 - .L_5)
	.align		4
.L_5:
        /*0010*/ 	.word	index@($__internal_2_$__cuda_sm10x_tcgen05_guardrail_trap_unallocated_columns_being_dealloced)
        /*0014*/ 	.word	0x00000000


	//----- nvinfo : EIATTR_FRAME_SIZE
	.align		4
.L_6:
        /*0018*/ 	.byte	0x04, 0x11
        /*001a*/ 	.short	(.L_8 - .L_7)
	.align		4
.L_7:
        /*001c*/ 	.word	index@($__internal_1_$__cuda_sm10x_tcgen05_guardrail_trap_phase_invalid_during_alloc)
        /*0020*/ 	.word	0x00000000


	//----- nvinfo : EIATTR_FRAME_SIZE
	.align		4
.L_8:
        /*0024*/ 	.byte	0x04, 0x11
        /*0026*/ 	.short	(.L_10 - .L_9)
	.align		4
.L_9:
        /*0028*/ 	.word	index@($__internal_0_$__cuda_sm10x_tcgen05_guardrail_trap_col_being_dealloced_not_returned_by_alloc)
        /*002c*/ 	.word	0x00000000


	//----- nvinfo : EIATTR_FRAME_SIZE
	.align		4
.L_10:
        /*0030*/ 	.byte	0x04, 0x11
        /*0032*/ 	.short	(.L_12 - .L_11)
	.align		4
.L_11:
        /*0034*/ 	.word	index@(gluon_mma)
        /*0038*/ 	.word	0x00000000


	//----- nvinfo : EIATTR_MIN_STACK_SIZE
	.align		4
.L_12:
        /*003c*/ 	.byte	0x04, 0x12
        /*003e*/ 	.short	(.L_14 - .L_13)
	.align		4
.L_13:
        /*0040*/ 	.word	index@(gluon_mma)
        /*0044*/ 	.word	0x00000000
.L_14:


//--------------------- .nv.info.gluon_mma        --------------------------
	.section	.nv.info.gluon_mma,"",@"SHT_CUDA_INFO"
	.sectionflags	@""
	.align	4


	//----- nvinfo : EIATTR_CUDA_API_VERSION
	.align		4
        /*0000*/ 	.byte	0x04, 0x37
        /*0002*/ 	.short	(.L_16 - .L_15)
.L_15:
        /*0004*/ 	.word	0x00000081


	//----- nvinfo : EIATTR_KPARAM_INFO
	.align		4
.L_16:
        /*0008*/ 	.byte	0x04, 0x17
        /*000a*/ 	.short	(.L_18 - .L_17)
.L_17:
        /*000c*/ 	.word	0x00000000
        /*0010*/ 	.short	0x0004
        /*0012*/ 	.short	0x0020
        /*0014*/ 	.byte	0x00, 0xf4, 0x21, 0x00


	//----- nvinfo : EIATTR_KPARAM_INFO
	.align		4
.L_18:
        /*0018*/ 	.byte	0x04, 0x17
        /*001a*/ 	.short	(.L_20 - .L_19)
.L_19:
        /*001c*/ 	.word	0x00000000
        /*0020*/ 	.short	0x0003
        /*0022*/ 	.short	0x0018
        /*0024*/ 	.byte	0x00, 0xf4, 0x21, 0x00


	//----- nvinfo : EIATTR_KPARAM_INFO
	.align		4
.L_20:
        /*0028*/ 	.byte	0x04, 0x17
        /*002a*/ 	.short	(.L_22 - .L_21)
.L_21:
        /*002c*/ 	.word	0x00000000
        /*0030*/ 	.short	0x0002
        /*0032*/ 	.short	0x0010
        /*0034*/ 	.byte	0x00, 0xf4, 0x21, 0x00


	//----- nvinfo : EIATTR_KPARAM_INFO
	.align		4
.L_22:
        /*0038*/ 	.byte	0x04, 0x17
        /*003a*/ 	.short	(.L_24 - .L_23)
.L_23:
        /*003c*/ 	.word	0x00000000
        /*0040*/ 	.short	0x0001
        /*0042*/ 	.short	0x0008
        /*0044*/ 	.byte	0x00, 0xf4, 0x21, 0x00


	//----- nvinfo : EIATTR_KPARAM_INFO
	.align		4
.L_24:
        /*0048*/ 	.byte	0x04, 0x17
        /*004a*/ 	.short	(.L_26 - .L_25)
.L_25:
        /*004c*/ 	.word	0x00000000
        /*0050*/ 	.short	0x0000
        /*0052*/ 	.short	0x0000
        /*0054*/ 	.byte	0x00, 0xf4, 0x21, 0x00


	//----- nvinfo : EIATTR_AT_ENTRY_FRAGMENTS
	.align		4
.L_26:
        /*0058*/ 	.byte	0x04, 0x4f
        /*005a*/ 	.short	(.L_28 - .L_27)


	//   ....[0]....
.L_27:
        /*005c*/ 	.word	0x00000004


	//----- nvinfo : EIATTR_RESERVED_SMEM_USED
	.align		4
.L_28:
        /*0060*/ 	.byte	0x01, 0x41
	.zero		2


	//----- nvinfo : EIATTR_SPARSE_MMA_MASK
	.align		4
        /*0064*/ 	.byte	0x03, 0x50
        /*0066*/ 	.short	0x0000


	//----- nvinfo : EIATTR_TCGEN05_1CTA_USED
	.align		4
        /*0068*/ 	.byte	0x01, 0x51
	.zero		2


	//----- nvinfo : EIATTR_MAXREG_COUNT
	.align		4
        /*006c*/ 	.byte	0x03, 0x1b
        /*006e*/ 	.short	0x00ff


	//----- nvinfo : EIATTR_NUM_BARRIERS
	.align		4
        /*0070*/ 	.byte	0x02, 0x4c
        /*0072*/ 	.byte	0x01
	.zero		1


	//----- nvinfo : EIATTR_INT_WARP_WIDE_INSTR_OFFSETS
	.align		4
        /*0074*/ 	.byte	0x04, 0x31
        /*0076*/ 	.short	(.L_30 - .L_29)


	//   ....[0]....
.L_29:
        /*0078*/ 	.word	0x00000c90


	//   ....[1]....
        /*007c*/ 	.word	0x00000cb0


	//   ....[2]....
        /*0080*/ 	.word	0x00000fe0


	//   ....[3]....
        /*0084*/ 	.word	0x00000ff0


	//   ....[4]....
        /*0088*/ 	.word	0x00001b80


	//   ....[5]....
        /*008c*/ 	.word	0x00001bd0


	//----- nvinfo : EIATTR_COOP_GROUP_MASK_REGIDS
	.align		4
.L_30:
        /*0090*/ 	.byte	0x04, 0x29
        /*0092*/ 	.short	(.L_32 - .L_31)


	//   ....[0]....
.L_31:
        /*0094*/ 	.word	0xffffffff


	//   ....[1]....
        /*0098*/ 	.word	0xffffffff


	//   ....[2]....
        /*009c*/ 	.word	0xffffffff


	//   ....[3]....
        /*00a0*/ 	.word	0xffffffff


	//----- nvinfo : EIATTR_COOP_GROUP_INSTR_OFFSETS
	.align		4
.L_32:
        /*00a4*/ 	.byte	0x04, 0x28
        /*00a6*/ 	.short	(.L_34 - .L_33)


	//   ....[0]....
.L_33:
        /*00a8*/ 	.word	0x00000050


	//   ....[1]....
        /*00ac*/ 	.word	0x00000310


	//   ....[2]....
        /*00b0*/ 	.word	0x00001a10


	//   ....[3]....
        /*00b4*/ 	.word	0x00001c80


	//----- nvinfo : EIATTR_VRC_CTA_INIT_COUNT
	.align		4
.L_34:
        /*00b8*/ 	.byte	0x02, 0x4a
        /*00ba*/ 	.byte	0x80
	.zero		1


	//----- nvinfo : EIATTR_MBARRIER_INSTR_OFFSETS
	.align		4
        /*00bc*/ 	.byte	0x04, 0x39
        /*00be*/ 	.short	(.L_36 - .L_35)


	//   ....[0]....
.L_35:
        /*00c0*/ 	.word	0x00000ea0
        /*00c4*/ 	.word	0x000000ff
        /*00c8*/ 	.word	0x00001000
        /*00cc*/ 	.short	0x0100
        /*00ce*/ 	.byte	0x0a
	.zero		1


	//   ....[1]....
        /*00d0*/ 	.word	0x00001060
        /*00d4*/ 	.word	0x000000ff
        /*00d8*/ 	.word	0x00001000
        /*00dc*/ 	.short	0x010a
        /*00de*/ 	.byte	0x0a
	.zero		1


	//   ....[2]....
        /*00e0*/ 	.word	0x000011a0
        /*00e4*/ 	.word	0x000000ff
        /*00e8*/ 	.word	0x00001000
        /*00ec*/ 	.short	0x0108
        /*00ee*/ 	.byte	0x0a
	.zero		1


	//   ....[3]....
        /*00f0*/ 	.word	0x00001ca0
        /*00f4*/ 	.word	0x000000ff
        /*00f8*/ 	.word	0x00001000
        /*00fc*/ 	.short	0x010a
        /*00fe*/ 	.byte	0x0a
	.zero		1


	//----- nvinfo : EIATTR_NUM_MBARRIERS
	.align		4
.L_36:
        /*0100*/ 	.byte	0x03, 0x38
        /*0102*/ 	.short	0x0001


	//----- nvinfo : EIATTR_EXIT_INSTR_OFFSETS
	.align		4
        /*0104*/ 	.byte	0x04, 0x1c
        /*0106*/ 	.short	(.L_38 - .L_37)


	//   ....[0]....
.L_37:
        /*0108*/ 	.word	0x00001c90


	//----- nvinfo : EIATTR_REQNTID
	.align		4
.L_38:
        /*010c*/ 	.byte	0x04, 0x10
        /*010e*/ 	.short	(.L_40 - .L_39)
.L_39:
        /*0110*/ 	.word	0x00000080
        /*0114*/ 	.word	0x00000001
        /*0118*/ 	.word	0x00000001


	//----- nvinfo : EIATTR_CRS_STACK_SIZE
	.align		4
.L_40:
        /*011c*/ 	.byte	0x04, 0x1e
        /*011e*/ 	.short	(.L_42 - .L_41)
.L_41:
        /*0120*/ 	.word	0x00000000


	//----- nvinfo : EIATTR_CBANK_PARAM_SIZE
	.align		4
.L_42:
        /*0124*/ 	.byte	0x03, 0x19
        /*0126*/ 	.short	0x0028


	//----- nvinfo : EIATTR_PARAM_CBANK
	.align		4
        /*0128*/ 	.byte	0x04, 0x0a
        /*012a*/ 	.short	(.L_44 - .L_43)
	.align		4
.L_43:
        /*012c*/ 	.word	index@(.nv.constant0.gluon_mma)
        /*0130*/ 	.short	0x0380
        /*0132*/ 	.short	0x0028


	//----- nvinfo : EIATTR_SW_WAR
	.align		4
.L_44:
        /*0134*/ 	.byte	0x04, 0x36
        /*0136*/ 	.short	(.L_46 - .L_45)
.L_45:
        /*0138*/ 	.word	0x00000008
.L_46:


//--------------------- .nv.compat                --------------------------
	.section	.nv.compat,"",@"SHT_CUDA_COMPAT_INFO"
	.align	4
        /*0000*/ 	.byte	0x02, 0x02, 0x02, 0x00, 0x02, 0x05, 0x05, 0x00, 0x02, 0x03, 0x00, 0x00, 0x02, 0x06, 0x01, 0x00


//--------------------- .nv.callgraph             --------------------------
	.section	.nv.callgraph,"",@"SHT_CUDA_CALLGRAPH"
	.align	4
	.sectionentsize	8
	.align		4
        /*0000*/ 	.word	0x00000000
	.align		4
        /*0004*/ 	.word	0xffffffff
	.align		4
        /*0008*/ 	.word	0x00000000
	.align		4
        /*000c*/ 	.word	0xfffffffe
	.align		4
        /*0010*/ 	.word	0x00000000
	.align		4
        /*0014*/ 	.word	0xfffffffd
	.align		4
        /*0018*/ 	.word	0x00000000
	.align		4
        /*001c*/ 	.word	0xfffffffc


//--------------------- .text.gluon_mma           --------------------------
	.section	.text.gluon_mma,"ax",@progbits
	.align	128
        .global         gluon_mma
        .type           gluon_mma,@function
        .size           gluon_mma,(.L_x_15 - gluon_mma)
        .other          gluon_mma,@"STO_CUDA_ENTRY STV_DEFAULT"
gluon_mma:
.text.gluon_mma:
[----:B------:R-:W0:Y:S01]  /*0000*/  LDC R1, c[0x0][0x37c] ;  /* 0x0000df00ff017b82 */ /* 0x000e220000000800 */
[----:B------:R-:W1:Y:S02]  /*0010*/  S2R R50, SR_TID.X ;  /* 0x0000000000327919 */ /* 0x000e640000002100 */
[----:B-1----:R-:W-:-:S13]  /*0020*/  ISETP.GE.U32.AND P1, PT, R50, 0x20, PT ;  /* 0x000000203200780c */ /* 0x002fda0003f26070 */
[----:B------:R-:W-:Y:S05]  /*0030*/  @P1 BRA `(.L_x_0) ;  /* 0x0000000000b81947 */ /* 0x000fea0003800000 */
[----:B------:R-:W1:Y:S01]  /*0040*/  S2UR UR6, SR_CgaCtaId ;  /* 0x00000000000679c3 */ /* 0x000e620000008800 */
[----:B------:R-:W-:Y:S01]  /*0050*/  NOP ;  /* 0x0000000000007918 */ /* 0x000fe20000000000 */
[----:B------:R-:W-:Y:S02]  /*0060*/  UMOV UR4, 0x40 ;  /* 0x0000004000047882 */ /* 0x000fe40000000000 */
[----:B-1----:R-:W-:-:S09]  /*0070*/  ULEA UR4, UR6, UR4, 0x18 ;  /* 0x0000000406047291 */ /* 0x002fd2000f8ec0ff */
[----:B------:R-:W1:Y:S01]  /*0080*/  LDS.U8 R0, [UR4] ;  /* 0x00000004ff007984 */ /* 0x000e620008000000 */
[----:B------:R-:W-:Y:S02]  /*0090*/  UMOV UR4, 0x400 ;  /* 0x0000040000047882 */ /* 0x000fe40000000000 */
[----:B------:R-:W-:Y:S01]  /*00a0*/  ULEA UR4, UR6, UR4, 0x18 ;  /* 0x0000000406047291 */ /* 0x000fe2000f8ec0ff */
[----:B-1----:R-:W-:-:S13]  /*00b0*/  ISETP.NE.AND P0, PT, R0, RZ, PT ;  /* 0x000000ff0000720c */ /* 0x002fda0003f05270 */
[----:B------:R-:W-:Y:S05]  /*00c0*/  @P0 BRA `(.L_x_1) ;  /* 0x00000000007c0947 */ /* 0x000fea0003800000 */
[----:B------:R-:W-:-:S13]  /*00d0*/  ELECT P0, URZ, PT ;  /* 0x0000000000ff782f */ /* 0x000fda0003800000 */
[----:B------:R-:W-:Y:S05]  /*00e0*/  @!P0 BRA `(.L_x_2) ;  /* 0x0000000000848947 */ /* 0x000fea0003800000 */
[----:B------:R-:W-:Y:S01]  /*00f0*/  UMOV UR5, 0x2 ;  /* 0x0000000200057882 */ /* 0x000fe20000000000 */
[----:B------:R-:W-:Y:S02]  /*0100*/  IMAD.MOV.U32 R4, RZ, RZ, 0x1 ;  /* 0x00000001ff047424 */ /* 0x000fe400078e00ff */
[----:B------:R-:W-:Y:S02]  /*0110*/  IMAD.MOV.U32 R5, RZ, RZ, 0x3 ;  /* 0x00000003ff057424 */ /* 0x000fe400078e00ff */
[----:B------:R-:W-:Y:S04]  /*0120*/  DEPBAR.LE SB1, 0x36 ;  /* 0x00009d800000791a */ /* 0x000fe80000000000 */
[----:B------:R-:W1:Y:S02]  /*0130*/  UTCATOMSWS.FIND_AND_SET.ALIGN UP0, UR5, UR5 ;  /* 0x00000005000575e3 */ /* 0x000e640008000800 */
[----:B-1----:R-:W-:-:S04]  /*0140*/  PLOP3.LUT P0, PT, PT, PT, UP0, 0x80, 0x8 ;  /* 0x000000000008781c */ /* 0x002fc80003f0f008 */
[----:B------:R-:W-:-:S04]  /*0150*/  SEL R0, RZ, 0xffffffff, !P0 ;  /* 0xffffffffff007807 */ /* 0x000fc80004000000 */
[----:B------:R-:W-:Y:S01]  /*0160*/  ISETP.NE.AND P0, PT, R0, RZ, PT ;  /* 0x000000ff0000720c */ /* 0x000fe20003f05270 */
[----:B------:R-:W-:-:S12]  /*0170*/  IMAD.U32 R0, RZ, RZ, UR5 ;  /* 0x00000005ff007e24 */ /* 0x000fd8000f8e00ff */
[----:B------:R-:W-:Y:S05]  /*0180*/  @P0 BRA `(.L_x_3) ;  /* 0x0000000000240947 */ /* 0x000fea0003800000 */
.L_x_4:
[----:B------:R-:W-:Y:S05]  /*0190*/  NANOSLEEP 0x64 ;  /* 0x000000640000795d */ /* 0x000fea0003800000 */
[----:B------:R-:W-:-:S05]  /*01a0*/  UMOV UR5, 0x2 ;  /* 0x0000000200057882 */ /* 0x000fca0000000000 */
[----:B------:R-:W-:Y:S04]  /*01b0*/  DEPBAR.LE SB1, 0x36 ;  /* 0x00009d800000791a */ /* 0x000fe80000000000 */
[----:B------:R-:W1:Y:S02]  /*01c0*/  UTCATOMSWS.FIND_AND_SET.ALIGN UP0, UR5, UR5 ;  /* 0x00000005000575e3 */ /* 0x000e640008000800 */
[----:B-1----:R-:W-:-:S04]  /*01d0*/  PLOP3.LUT P0, PT, PT, PT, UP0, 0x80, 0x8 ;  /* 0x000000000008781c */ /* 0x002fc80003f0f008 */
[----:B------:R-:W-:-:S04]  /*01e0*/  SEL R0, RZ, 0xffffffff, !P0 ;  /* 0xffffffffff007807 */ /* 0x000fc80004000000 */
[----:B------:R-:W-:Y:S01]  /*01f0*/  ISETP.NE.AND P0, PT, R0, RZ, PT ;  /* 0x000000ff0000720c */ /* 0x000fe20003f05270 */
[----:B------:R-:W-:-:S12]  /*0200*/  IMAD.U32 R0, RZ, RZ, UR5 ;  /* 0x00000005ff007e24 */ /* 0x000fd8000f8e00ff */
[----:B------:R-:W-:Y:S05]  /*0210*/  @!P0 BRA `(.L_x_4) ;  /* 0xfffffffc00dc8947 */ /* 0x000fea000383ffff */
.L_x_3:
[C---:B------:R-:W-:Y:S01]  /*0220*/  VIADD R3, R0.reuse, 0x10 ;  /* 0x0000001000037836 */ /* 0x040fe20000000000 */
[----:B------:R-:W-:Y:S01]  /*0230*/  UMOV UR5, 0x50 ;  /* 0x0000005000057882 */ /* 0x000fe20000000000 */
[----:B------:R-:W-:Y:S01]  /*0240*/  SHF.L.U32 R2, R5, R0, RZ ;  /* 0x0000000005027219 */ /* 0x000fe200000006ff */
[----:B------:R-:W-:Y:S01]  /*0250*/  ULEA UR5, UR6, UR5, 0x18 ;  /* 0x0000000506057291 */ /* 0x000fe2000f8ec0ff */
[----:B------:R-:W-:Y:S01]  /*0260*/  IMAD.SHL.U32 R0, R0, 0x20, RZ ;  /* 0x0000002000007824 */ /* 0x000fe200078e00ff */
[----:B------:R-:W-:-:S04]  /*0270*/  SHF.L.U32 R3, R4, R3, RZ ;  /* 0x0000000304037219 */ /* 0x000fc800000006ff */
[----:B------:R-:W-:-:S05]  /*0280*/  LOP3.LUT R2, R3, R2, RZ, 0xfc, !PT ;  /* 0x0000000203027212 */ /* 0x000fca00078efcff */
[----:B------:R1:W-:Y:S04]  /*0290*/  ATOMS.OR RZ, [UR5], R2 ;  /* 0x00000002ffff798c */ /* 0x0003e8000b000005 */
[----:B------:R1:W-:Y:S01]  /*02a0*/  STS [UR4], R0 ;  /* 0x00000000ff007988 */ /* 0x0003e20008000804 */
[----:B------:R-:W-:Y:S05]  /*02b0*/  BRA `(.L_x_2) ;  /* 0x0000000000107947 */ /* 0x000fea0003800000 */
.L_x_1:
[----:B------:R-:W-:Y:S01]  /*02c0*/  IMAD.MOV.U32 R0, RZ, RZ, -0x1 ;  /* 0xffffffffff007424 */ /* 0x000fe200078e00ff */
[----:B------:R-:W-:-:S04]  /*02d0*/  MOV R2, 0x300 ;  /* 0x0000030000027802 */ /* 0x000fc80000000f00 */
[----:B------:R1:W-:Y:S03]  /*02e0*/  STS [UR4], R0 ;  /* 0x00000000ff007988 */ /* 0x0003e60008000804 */
[----:B01----:R-:W-:Y:S05]  /*02f0*/  CALL.REL.NOINC `($__internal_1_$__cuda_sm10x_tcgen05_guardrail_trap_phase_invalid_during_alloc) ;  /* 0x0000001800807944 */ /* 0x003fea0003c00000 */
.L_x_2:
[----:B------:R-:W-:Y:S05]  /*0300*/  WARPSYNC.ALL ;  /* 0x0000000000007948 */ /* 0x000fea0003800000 */
[----:B------:R-:W-:Y:S01]  /*0310*/  NOP ;  /* 0x0000000000007918 */ /* 0x000fe20000000000 */
.L_x_0:
[----:B------:R-:W2:Y:S08]  /*0320*/  S2UR UR9, SR_CgaCtaId ;  /* 0x00000000000979c3 */ /* 0x000eb00000008800 */
[----:B------:R-:W-:Y:S01]  /*0330*/  BAR.SYNC.DEFER_BLOCKING 0x0 ;  /* 0x0000000000007b1d */ /* 0x000fe20000010000 */
[----:B-1----:R-:W-:Y:S02]  /*0340*/  SHF.R.U32.HI R0, RZ, 0x5, R50 ;  /* 0x00000005ff007819 */ /* 0x002fe40000011632 */
[----:B------:R-:W-:-:S02]  /*0350*/  LOP3.LUT R52, R50, 0xf, RZ, 0xc0, !PT ;  /* 0x0000000f32347812 */ /* 0x000fc400078ec0ff */
[----:B------:R-:W-:Y:S01]  /*0360*/  SGXT.U32 R0, R0, 0x2 ;  /* 0x000000020000781a */ /* 0x000fe20000000000 */
[----:B------:R-:W-:Y:S02]  /*0370*/  UMOV UR4, 0x400 ;  /* 0x0000040000047882 */ /* 0x000fe40000000000 */
[----:B------:R-:W1:Y:S01]  /*0380*/  LDC.64 R14, c[0x0][0x380] ;  /* 0x0000e000ff0e7b82 */ /* 0x000e620000000a00 */
[----:B------:R-:W3:Y:S01]  /*0390*/  LDCU.64 UR12, c[0x0][0x358] ;  /* 0x00006b00ff0c77ac */ /* 0x000ee20008000a00 */
[C---:B------:R-:W-:Y:S02]  /*03a0*/  LOP3.LUT R43, R0.reuse, 0x14, RZ, 0xfc, !PT ;  /* 0x00000014002b7812 */ /* 0x040fe400078efcff */
[----:B------:R-:W-:Y:S02]  /*03b0*/  LOP3.LUT R42, R0, 0x18, RZ, 0xfc, !PT ;  /* 0x00000018002a7812 */ /* 0x000fe400078efcff */
[----:B------:R-:W-:Y:S01]  /*03c0*/  LOP3.LUT R51, R50, 0x60, RZ, 0xc0, !PT ;  /* 0x0000006032337812 */ /* 0x000fe200078ec0ff */
[----:B------:R-:W-:Y:S01]  /*03d0*/  IMAD.SHL.U32 R28, R43, 0x10, RZ ;  /* 0x000000102b1c7824 */ /* 0x000fe200078e00ff */
[----:B------:R-:W-:Y:S01]  /*03e0*/  LOP3.LUT R49, R0, 0xc, RZ, 0xfc, !PT ;  /* 0x0000000c00317812 */ /* 0x000fe200078efcff */
[----:B------:R-:W-:Y:S01]  /*03f0*/  IMAD.SHL.U32 R7, R42, 0x10, RZ ;  /* 0x000000102a077824 */ /* 0x000fe200078e00ff */
[----:B------:R-:W-:-:S02]  /*0400*/  LOP3.LUT R31, R0, 0x4, RZ, 0xfc, !PT ;  /* 0x00000004001f7812 */ /* 0x000fc400078efcff */
[C---:B------:R-:W-:Y:S01]  /*0410*/  LOP3.LUT R30, R0.reuse, 0x8, RZ, 0xfc, !PT ;  /* 0x00000008001e7812 */ /* 0x040fe200078efcff */
[----:B------:R-:W-:Y:S01]  /*0420*/  IMAD.SHL.U32 R16, R49, 0x10, RZ ;  /* 0x0000001031107824 */ /* 0x000fe200078e00ff */
[C---:B------:R-:W-:Y:S01]  /*0430*/  LOP3.LUT R44, R0.reuse, 0x10, RZ, 0xfc, !PT ;  /* 0x00000010002c7812 */ /* 0x040fe200078efcff */
[----:B------:R-:W-:Y:S01]  /*0440*/  IMAD.SHL.U32 R4, R31, 0x10, RZ ;  /* 0x000000101f047824 */ /* 0x000fe200078e00ff */
[----:B--2---:R-:W-:Y:S01]  /*0450*/  ULEA UR10, UR9, UR4, 0x18 ;  /* 0x00000004090a7291 */ /* 0x004fe2000f8ec0ff */
[----:B------:R-:W-:Y:S01]  /*0460*/  LOP3.LUT R40, R0, 0x20, RZ, 0xfc, !PT ;  /* 0x0000002000287812 */ /* 0x000fe200078efcff */
[----:B------:R-:W-:Y:S01]  /*0470*/  IMAD.SHL.U32 R6, R30, 0x10, RZ ;  /* 0x000000101e067824 */ /* 0x000fe200078e00ff */
[----:B------:R-:W-:Y:S01]  /*0480*/  LOP3.LUT R41, R0, 0x1c, RZ, 0xfc, !PT ;  /* 0x0000001c00297812 */ /* 0x000fe200078efcff */
[----:B------:R-:W-:Y:S01]  /*0490*/  IMAD.SHL.U32 R26, R44, 0x10, RZ ;  /* 0x000000102c1a7824 */ /* 0x000fe200078e00ff */
[----:B------:R-:W-:Y:S01]  /*04a0*/  LOP3.LUT R39, R0, 0x24, RZ, 0xfc, !PT ;  /* 0x0000002400277812 */ /* 0x000fe200078efcff */
[----:B------:R-:W-:Y:S01]  /*04b0*/  IMAD.SHL.U32 R13, R40, 0x10, RZ ;  /* 0x00000010280d7824 */ /* 0x000fe200078e00ff */
[----:B------:R-:W-:Y:S01]  /*04c0*/  LOP3.LUT R38, R0, 0x28, RZ, 0xfc, !PT ;  /* 0x0000002800267812 */ /* 0x000fe200078efcff */
[----:B------:R-:W-:Y:S01]  /*04d0*/  IMAD.SHL.U32 R9, R41, 0x10, RZ ;  /* 0x0000001029097824 */ /* 0x000fe200078e00ff */
[----:B------:R-:W2:Y:S01]  /*04e0*/  LDS R25, [UR10] ;  /* 0x0000000aff197984 */ /* 0x000ea20008000800 */
[-C--:B-1----:R-:W-:Y:S01]  /*04f0*/  LEA R18, P5, R43, R14.reuse, 0x5 ;  /* 0x0000000e2b127211 */ /* 0x082fe200078a28ff */
[----:B------:R-:W-:Y:S01]  /*0500*/  IMAD.SHL.U32 R12, R39, 0x10, RZ ;  /* 0x00000010270c7824 */ /* 0x000fe200078e00ff */
[----:B------:R-:W-:Y:S01]  /*0510*/  LEA R10, P4, R42, R14, 0x5 ;  /* 0x0000000e2a0a7211 */ /* 0x000fe200078828ff */
[----:B------:R-:W-:Y:S01]  /*0520*/  IMAD.SHL.U32 R5, R38, 0x10, RZ ;  /* 0x0000001026057824 */ /* 0x000fe200078e00ff */
[----:B------:R-:W-:-:S02]  /*0530*/  LEA.HI.X R19, R28, R15, RZ, 0x1, P5 ;  /* 0x0000000f1c137211 */ /* 0x000fc400028f0cff */
[----:B------:R-:W-:Y:S02]  /*0540*/  LEA.HI.X R11, R7, R15, RZ, 0x1, P4 ;  /* 0x0000000f070b7211 */ /* 0x000fe400020f0cff */
[-C--:B------:R-:W-:Y:S01]  /*0550*/  IADD3 R54, P0, PT, R51, R14.reuse, RZ ;  /* 0x0000000e33367210 */ /* 0x080fe20007f1e0ff */
[C---:B------:R-:W-:Y:S01]  /*0560*/  IMAD.WIDE.U32 R18, R52.reuse, 0x2, R18 ;  /* 0x0000000234127825 */ /* 0x040fe200078e0012 */
[----:B------:R-:W-:Y:S01]  /*0570*/  BAR.SYNC.DEFER_BLOCKING 0x0 ;  /* 0x0000000000007b1d */ /* 0x000fe20000010000 */
[-C--:B------:R-:W-:Y:S02]  /*0580*/  LEA R20, P2, R49, R14.reuse, 0x5 ;  /* 0x0000000e31147211 */ /* 0x080fe400078428ff */
[----:B------:R-:W-:Y:S01]  /*0590*/  IMAD.WIDE.U32 R10, R52, 0x2, R10 ;  /* 0x00000002340a7825 */ /* 0x000fe200078e000a */
[----:B------:R-:W-:Y:S02]  /*05a0*/  LOP3.LUT R3, R0, 0x34, RZ, 0xfc, !PT ;  /* 0x0000003400037812 */ /* 0x000fe400078efcff */
[-C--:B------:R-:W-:Y:S01]  /*05b0*/  LEA R22, P3, R31, R14.reuse, 0x5 ;  /* 0x0000000e1f167211 */ /* 0x080fe200078628ff */
[----:B------:R-:W-:Y:S01]  /*05c0*/  IMAD.X R55, RZ, RZ, R15, P0 ;  /* 0x000000ffff377224 */ /* 0x000fe200000e060f */
[-C--:B------:R-:W-:Y:S01]  /*05d0*/  LEA R46, P6, R30, R14.reuse, 0x5 ;  /* 0x0000000e1e2e7211 */ /* 0x080fe200078c28ff */
[----:B------:R-:W-:Y:S01]  /*05e0*/  IMAD.SHL.U32 R56, R3, 0x10, RZ ;  /* 0x0000001003387824 */ /* 0x000fe200078e00ff */
[----:B------:R-:W-:-:S02]  /*05f0*/  LEA R34, P0, R44, R14, 0x5 ;  /* 0x0000000e2c227211 */ /* 0x000fc400078028ff */
[C---:B------:R-:W-:Y:S02]  /*0600*/  LOP3.LUT R37, R0.reuse, 0x2c, RZ, 0xfc, !PT ;  /* 0x0000002c00257812 */ /* 0x040fe400078efcff */
[C---:B------:R-:W-:Y:S02]  /*0610*/  LOP3.LUT R36, R0.reuse, 0x30, RZ, 0xfc, !PT ;  /* 0x0000003000247812 */ /* 0x040fe400078efcff */
[----:B------:R-:W-:Y:S01]  /*0620*/  LOP3.LUT R2, R0, 0x38, RZ, 0xfc, !PT ;  /* 0x0000003800027812 */ /* 0x000fe200078efcff */
[----:B------:R-:W-:Y:S01]  /*0630*/  IMAD.SHL.U32 R24, R37, 0x10, RZ ;  /* 0x0000001025187824 */ /* 0x000fe200078e00ff */
[-C--:B------:R-:W-:Y:S01]  /*0640*/  LEA.HI.X R21, R16, R15.reuse, RZ, 0x1, P2 ;  /* 0x0000000f10157211 */ /* 0x080fe200010f0cff */
[----:B------:R-:W-:Y:S01]  /*0650*/  IMAD.SHL.U32 R48, R36, 0x10, RZ ;  /* 0x0000001024307824 */ /* 0x000fe200078e00ff */
[----:B------:R-:W-:Y:S01]  /*0660*/  LEA R32, P2, R40, R14, 0x5 ;  /* 0x0000000e28207211 */ /* 0x000fe200078428ff */
[----:B------:R-:W-:Y:S01]  /*0670*/  IMAD.SHL.U32 R58, R2, 0x10, RZ ;  /* 0x00000010023a7824 */ /* 0x000fe200078e00ff */
[-C--:B------:R-:W-:Y:S01]  /*0680*/  LEA.HI.X R23, R4, R15.reuse, RZ, 0x1, P3 ;  /* 0x0000000f04177211 */ /* 0x080fe200018f0cff */
[----:B------:R-:W-:Y:S01]  /*0690*/  IMAD.SHL.U32 R45, R51, 0x2, RZ ;  /* 0x00000002332d7824 */ /* 0x000fe200078e00ff */
[----:B---3--:R-:W5:Y:S01]  /*06a0*/  LDG.E.U16 R19, desc[UR12][R18.64] ;  /* 0x0000000c12137981 */ /* 0x008f62000c1e1500 */
[-C--:B------:R-:W-:Y:S01]  /*06b0*/  LEA.HI.X R47, R6, R15.reuse, RZ, 0x1, P6 ;  /* 0x0000000f062f7211 */ /* 0x080fe200030f0cff */
[----:B------:R-:W-:Y:S01]  /*06c0*/  IMAD.WIDE.U32 R54, R52, 0x2, R54 ;  /* 0x0000000234367825 */ /* 0x000fe200078e0036 */
[----:B------:R-:W-:-:S02]  /*06d0*/  LEA.HI.X R35, R26, R15, RZ, 0x1, P0 ;  /* 0x0000000f1a237211 */ /* 0x000fc400000f0cff */
[----:B------:R-:W-:Y:S02]  /*06e0*/  LOP3.LUT R0, R0, 0x3c, RZ, 0xfc, !PT ;  /* 0x0000003c00007812 */ /* 0x000fe400078efcff */
[-C--:B------:R-:W-:Y:S01]  /*06f0*/  LEA R28, P5, R38, R14.reuse, 0x5 ;  /* 0x0000000e261c7211 */ /* 0x080fe200078a28ff */
[----:B------:R-:W-:Y:S01]  /*0700*/  IMAD.WIDE.U32 R20, R52, 0x2, R20 ;  /* 0x0000000234147825 */ /* 0x000fe200078e0014 */
[-C--:B------:R-:W-:Y:S01]  /*0710*/  LEA R8, P3, R41, R14.reuse, 0x5 ;  /* 0x0000000e29087211 */ /* 0x080fe200078628ff */
[----:B------:R1:W5:Y:S01]  /*0720*/  LDG.E.U16 R18, desc[UR12][R10.64] ;  /* 0x0000000c0a127981 */ /* 0x000362000c1e1500 */
[-C--:B------:R-:W-:Y:S01]  /*0730*/  LEA R6, P0, R39, R14.reuse, 0x5 ;  /* 0x0000000e27067211 */ /* 0x080fe200078028ff */
[----:B------:R-:W-:Y:S01]  /*0740*/  IMAD.SHL.U32 R60, R0, 0x10, RZ ;  /* 0x00000010003c7824 */ /* 0x000fe200078e00ff */
[-C--:B------:R-:W-:Y:S02]  /*0750*/  LEA.HI.X R33, R13, R15.reuse, RZ, 0x1, P2 ;  /* 0x0000000f0d217211 */ /* 0x080fe400010f0cff */
[-C--:B------:R-:W-:Y:S01]  /*0760*/  LEA R4, P4, R37, R14.reuse, 0x5 ;  /* 0x0000000e25047211 */ /* 0x080fe200078828ff */
[----:B------:R-:W-:Y:S01]  /*0770*/  IMAD.WIDE.U32 R34, R52, 0x2, R34 ;  /* 0x0000000234227825 */ /* 0x000fe200078e0022 */
[-C--:B------:R-:W-:Y:S01]  /*0780*/  LEA R16, P2, R3, R14.reuse, 0x5 ;  /* 0x0000000e03107211 */ /* 0x080fe200078428ff */
[----:B------:R-:W5:Y:S01]  /*0790*/  LDG.E.U16 R21, desc[UR12][R20.64] ;  /* 0x0000000c14157981 */ /* 0x000f62000c1e1500 */
[-C--:B------:R-:W-:Y:S01]  /*07a0*/  LEA.HI.X R9, R9, R15.reuse, RZ, 0x1, P3 ;  /* 0x0000000f09097211 */ /* 0x080fe200018f0cff */
[----:B-1----:R-:W1:Y:S01]  /*07b0*/  LDC.64 R10, c[0x0][0x388] ;  /* 0x0000e200ff0a7b82 */ /* 0x002e620000000a00 */
[----:B------:R-:W-:Y:S01]  /*07c0*/  LEA.HI.X R7, R12, R15, RZ, 0x1, P0 ;  /* 0x0000000f0c077211 */ /* 0x000fe200000f0cff */
[----:B------:R-:W-:Y:S01]  /*07d0*/  IMAD.WIDE.U32 R22, R52, 0x2, R22 ;  /* 0x0000000234167825 */ /* 0x000fe200078e0016 */
[----:B------:R-:W-:-:S02]  /*07e0*/  LEA R26, P3, R36, R14, 0x5 ;  /* 0x0000000e241a7211 */ /* 0x000fc400078628ff */
[-C--:B------:R-:W-:Y:S01]  /*07f0*/  LEA R12, P0, R2, R14.reuse, 0x5 ;  /* 0x0000000e020c7211 */ /* 0x080fe200078028ff */
[----:B------:R-:W-:Y:S01]  /*0800*/  IMAD.WIDE.U32 R46, R52, 0x2, R46 ;  /* 0x00000002342e7825 */ /* 0x000fe200078e002e */
[-C--:B------:R-:W-:Y:S01]  /*0810*/  LEA.HI.X R29, R5, R15.reuse, RZ, 0x1, P5 ;  /* 0x0000000f051d7211 */ /* 0x080fe200028f0cff */
[----:B------:R-:W5:Y:S01]  /*0820*/  LDG.E.U16 R20, desc[UR12][R34.64] ;  /* 0x0000000c22147981 */ /* 0x000f62000c1e1500 */
[-C--:B------:R-:W-:Y:S02]  /*0830*/  LEA.HI.X R17, R56, R15.reuse, RZ, 0x1, P2 ;  /* 0x0000000f38117211 */ /* 0x080fe400010f0cff */
[----:B------:R-:W-:Y:S01]  /*0840*/  LEA R14, P5, R0, R14, 0x5 ;  /* 0x0000000e000e7211 */ /* 0x000fe200078a28ff */
[----:B------:R-:W-:Y:S01]  /*0850*/  IMAD.WIDE.U32 R8, R52, 0x2, R8 ;  /* 0x0000000234087825 */ /* 0x000fe200078e0008 */
[-C--:B------:R-:W-:Y:S01]  /*0860*/  LEA.HI.X R5, R24, R15.reuse, RZ, 0x1, P4 ;  /* 0x0000000f18057211 */ /* 0x080fe200020f0cff */
[----:B------:R-:W5:Y:S01]  /*0870*/  LDG.E.U16 R23, desc[UR12][R22.64] ;  /* 0x0000000c16177981 */ /* 0x000f62000c1e1500 */
[-C--:B------:R-:W-:Y:S01]  /*0880*/  LEA.HI.X R27, R48, R15.reuse, RZ, 0x1, P3 ;  /* 0x0000000f301b7211 */ /* 0x080fe200018f0cff */
[----:B------:R-:W-:Y:S01]  /*0890*/  IMAD.WIDE.U32 R16, R52, 0x2, R16 ;  /* 0x0000000234107825 */ /* 0x000fe200078e0010 */
[-C--:B------:R-:W-:Y:S01]  /*08a0*/  LEA.HI.X R13, R58, R15.reuse, RZ, 0x1, P0 ;  /* 0x0000000f3a0d7211 */ /* 0x080fe200000f0cff */
[----:B------:R-:W5:Y:S01]  /*08b0*/  LDG.E.U16 R9, desc[UR12][R8.64] ;  /* 0x0000000c08097981 */ /* 0x000f62000c1e1500 */
[----:B------:R-:W-:Y:S01]  /*08c0*/  LEA.HI.X R15, R60, R15, RZ, 0x1, P5 ;  /* 0x0000000f3c0f7211 */ /* 0x000fe200028f0cff */
[----:B------:R-:W-:-:S02]  /*08d0*/  IMAD.WIDE.U32 R32, R52, 0x2, R32 ;  /* 0x0000000234207825 */ /* 0x000fc400078e0020 */
[----:B------:R1:W5:Y:S02]  /*08e0*/  LDG.E.U16 R34, desc[UR12][R16.64] ;  /* 0x0000000c10227981 */ /* 0x000364000c1e1500 */
[C---:B------:R-:W-:Y:S02]  /*08f0*/  IMAD.WIDE.U32 R12, R52.reuse, 0x2, R12 ;  /* 0x00000002340c7825 */ /* 0x040fe400078e000c */
[----:B------:R3:W5:Y:S02]  /*0900*/  LDG.E.U16 R22, desc[UR12][R46.64] ;  /* 0x0000000c2e167981 */ /* 0x000764000c1e1500 */
[----:B------:R-:W-:Y:S02]  /*0910*/  IMAD.WIDE.U32 R14, R52, 0x2, R14 ;  /* 0x00000002340e7825 */ /* 0x000fe400078e000e */
[----:B------:R-:W5:Y:S01]  /*0920*/  LDG.E.U16 R8, desc[UR12][R32.64] ;  /* 0x0000000c20087981 */ /* 0x000f62000c1e1500 */
[----:B-1----:R-:W-:Y:S01]  /*0930*/  LEA R16, P0, R51, R10, 0x2 ;  /* 0x0000000a33107211 */ /* 0x002fe200078010ff */
[----:B------:R-:W-:-:S02]  /*0940*/  IMAD.SHL.U32 R48, R30, 0x40, RZ ;  /* 0x000000401e307824 */ /* 0x000fc400078e00ff */
[----:B------:R-:W5:Y:S01]  /*0950*/  LDG.E.U16 R24, desc[UR12][R54.64] ;  /* 0x0000000c36187981 */ /* 0x000f62000c1e1500 */
[----:B------:R-:W-:Y:S01]  /*0960*/  LEA.HI.X R17, R45, R11, RZ, 0x1, P0 ;  /* 0x0000000b2d117211 */ /* 0x000fe200000f0cff */
[----:B---3--:R-:W-:Y:S02]  /*0970*/  IMAD.SHL.U32 R47, R31, 0x40, RZ ;  /* 0x000000401f2f7824 */ /* 0x008fe400078e00ff */
[----:B------:R1:W5:Y:S01]  /*0980*/  LDG.E.U16 R33, desc[UR12][R12.64] ;  /* 0x0000000c0c217981 */ /* 0x000362000c1e1500 */
[----:B------:R-:W-:-:S03]  /*0990*/  LOP3.LUT R46, R50, 0x1f, RZ, 0xc0, !PT ;  /* 0x0000001f322e7812 */ /* 0x000fc600078ec0ff */
[----:B------:R3:W5:Y:S01]  /*09a0*/  LDG.E.U16 R32, desc[UR12][R14.64] ;  /* 0x0000000c0e207981 */ /* 0x000762000c1e1500 */
[----:B------:R-:W-:Y:S01]  /*09b0*/  IMAD.WIDE.U32 R4, R52, 0x2, R4 ;  /* 0x0000000234047825 */ /* 0x000fe200078e0004 */
[----:B-1----:R-:W-:-:S03]  /*09c0*/  LEA R12, P0, R31, R10, 0x7 ;  /* 0x0000000a1f0c7211 */ /* 0x002fc600078038ff */
[----:B------:R-:W-:Y:S02]  /*09d0*/  IMAD.WIDE.U32 R26, R52, 0x2, R26 ;  /* 0x00000002341a7825 */ /* 0x000fe400078e001a */
[----:B------:R-:W5:Y:S01]  /*09e0*/  LDG.E.U16 R5, desc[UR12][R4.64] ;  /* 0x0000000c04057981 */ /* 0x000f62000c1e1500 */
[-C--:B---3--:R-:W-:Y:S02]  /*09f0*/  LEA R14, P2, R30, R10.reuse, 0x7 ;  /* 0x0000000a1e0e7211 */ /* 0x088fe400078438ff */
[C---:B------:R-:W-:Y:S01]  /*0a00*/  LEA R10, P3, R49.reuse, R10, 0x7 ;  /* 0x0000000a310a7211 */ /* 0x040fe200078638ff */
[----:B------:R-:W-:Y:S01]  /*0a10*/  IMAD.SHL.U32 R49, R49, 0x40, RZ ;  /* 0x0000004031317824 */ /* 0x000fe200078e00ff */
[-C--:B------:R-:W-:Y:S01]  /*0a20*/  LEA.HI.X R13, R47, R11.reuse, RZ, 0x1, P0 ;  /* 0x0000000b2f0d7211 */ /* 0x080fe200000f0cff */
[----:B------:R-:W-:Y:S01]  /*0a30*/  IMAD.WIDE.U32 R16, R46, 0x2, R16 ;  /* 0x000000022e107825 */ /* 0x000fe200078e0010 */
[-C--:B------:R-:W-:Y:S02]  /*0a40*/  LEA.HI.X R15, R48, R11.reuse, RZ, 0x1, P2 ;  /* 0x0000000b300f7211 */ /* 0x080fe400010f0cff */
[----:B------:R-:W-:Y:S01]  /*0a50*/  LEA.HI.X R11, R49, R11, RZ, 0x1, P3 ;  /* 0x0000000b310b7211 */ /* 0x000fe200018f0cff */
[C---:B------:R-:W-:Y:S01]  /*0a60*/  IMAD.WIDE.U32 R6, R52.reuse, 0x2, R6 ;  /* 0x0000000234067825 */ /* 0x040fe200078e0006 */
[----:B------:R-:W5:Y:S03]  /*0a70*/  LDG.E.U16 R4, desc[UR12][R26.64] ;  /* 0x0000000c1a047981 */ /* 0x000f66000c1e1500 */
[----:B------:R-:W-:-:S02]  /*0a80*/  IMAD.WIDE.U32 R28, R52, 0x2, R28 ;  /* 0x00000002341c7825 */ /* 0x000fc400078e001c */
[----:B------:R-:W5:Y:S02]  /*0a90*/  LDG.E.U16 R7, desc[UR12][R6.64] ;  /* 0x0000000c06077981 */ /* 0x000f64000c1e1500 */
[C---:B------:R-:W-:Y:S02]  /*0aa0*/  IMAD.WIDE.U32 R12, R46.reuse, 0x2, R12 ;  /* 0x000000022e0c7825 */ /* 0x040fe400078e000c */
[----:B------:R-:W5:Y:S02]  /*0ab0*/  LDG.E.U16 R26, desc[UR12][R16.64] ;  /* 0x0000000c101a7981 */ /* 0x000f64000c1e1500 */
[C---:B------:R-:W-:Y:S02]  /*0ac0*/  IMAD.WIDE.U32 R14, R46.reuse, 0x2, R14 ;  /* 0x000000022e0e7825 */ /* 0x040fe400078e000e */
[----:B------:R1:W5:Y:S02]  /*0ad0*/  LDG.E.U16 R27, desc[UR12][R16.64+0x40] ;  /* 0x0000400c101b7981 */ /* 0x000364000c1e1500 */
[----:B------:R-:W-:Y:S01]  /*0ae0*/  IMAD.WIDE.U32 R10, R46, 0x2, R10 ;  /* 0x000000022e0a7825 */ /* 0x000fe200078e000a */
[----:B--2---:R-:W-:Y:S01]  /*0af0*/  R2UR UR11, R25 ;  /* 0x00000000190b72ca */ /* 0x004fe200000e0000 */
[----:B------:R2:W5:Y:S02]  /*0b00*/  LDG.E.U16 R6, desc[UR12][R28.64] ;  /* 0x0000000c1c067981 */ /* 0x000564000c1e1500 */
[----:B------:R-:W-:-:S02]  /*0b10*/  IMAD R52, R52, 0x2, R51 ;  /* 0x0000000234347824 */ /* 0x000fc400078e0233 */
[----:B------:R2:W5:Y:S01]  /*0b20*/  LDG.E.U16 R30, desc[UR12][R14.64] ;  /* 0x0000000c0e1e7981 */ /* 0x000562000c1e1500 */
[----:B-1----:R-:W-:-:S03]  /*0b30*/  SHF.R.U32.HI R16, RZ, 0x5, R50 ;  /* 0x00000005ff107819 */ /* 0x002fc60000011632 */
[----:B------:R2:W5:Y:S01]  /*0b40*/  LDG.E.U16 R31, desc[UR12][R14.64+0x40] ;  /* 0x0000400c0e1f7981 */ /* 0x000562000c1e1500 */
[----:B------:R-:W-:-:S03]  /*0b50*/  R2UR UR8, R16 ;  /* 0x00000000100872ca */ /* 0x000fc600000e0000 */
[----:B------:R2:W5:Y:S04]  /*0b60*/  LDG.E.U16 R28, desc[UR12][R12.64] ;  /* 0x0000000c0c1c7981 */ /* 0x000568000c1e1500 */
[----:B------:R2:W5:Y:S04]  /*0b70*/  LDG.E.U16 R29, desc[UR12][R12.64+0x40] ;  /* 0x0000400c0c1d7981 */ /* 0x000568000c1e1500 */
[----:B------:R2:W5:Y:S04]  /*0b80*/  LDG.E.U16 R35, desc[UR12][R10.64] ;  /* 0x0000000c0a237981 */ /* 0x000568000c1e1500 */
[----:B------:R2:W5:Y:S01]  /*0b90*/  LDG.E.U16 R54, desc[UR12][R10.64+0x40] ;  /* 0x0000400c0a367981 */ /* 0x000562000c1e1500 */
[----:B------:R-:W-:Y:S05]  /*0ba0*/  @P1 BRA `(.L_x_5) ;  /* 0x0000000000181947 */ /* 0x000fea0003800000 */
[----:B------:R-:W-:Y:S01]  /*0bb0*/  ELECT P0, URZ, PT ;  /* 0x0000000000ff782f */ /* 0x000fe20003800000 */
[----:B--2---:R-:W-:Y:S01]  /*0bc0*/  IMAD.MOV.U32 R10, RZ, RZ, 0x1 ;  /* 0x00000001ff0a7424 */ /* 0x004fe200078e00ff */
[----:B------:R-:W-:Y:S01]  /*0bd0*/  UMOV UR4, 0x40 ;  /* 0x0000004000047882 */ /* 0x000fe20000000000 */
[----:B------:R-:W-:Y:S01]  /*0be0*/  UVIRTCOUNT.DEALLOC.SMPOOL 0x80 ;  /* 0x000000800000784c */ /* 0x000fe20000000000 */
[----:B------:R-:W-:-:S09]  /*0bf0*/  ULEA UR4, UR9, UR4, 0x18 ;  /* 0x0000000409047291 */ /* 0x000fd2000f8ec0ff */
[----:B------:R1:W-:Y:S03]  /*0c00*/  @P0 STS.U8 [UR4], R10 ;  /* 0x0000000aff000988 */ /* 0x0003e60008000004 */
.L_x_5:
[----:B------:R-:W-:Y:S01]  /*0c10*/  LOP3.LUT P2, RZ, R50, 0x7f, RZ, 0xc0, !PT ;  /* 0x0000007f32ff7812 */ /* 0x000fe2000784c0ff */
[----:B--2---:R-:W-:Y:S01]  /*0c20*/  IMAD R11, R51, 0x2, R46 ;  /* 0x00000002330b7824 */ /* 0x004fe200078e022e */
[----:B------:R-:W-:Y:S01]  /*0c30*/  UMOV UR4, 0x1 ;  /* 0x0000000100047882 */ /* 0x000fe20000000000 */
[----:B-----5:R2:W-:Y:S01]  /*0c40*/  STS.U16 [R52+UR10+0x500], R6 ;  /* 0x0005000634007988 */ /* 0x0205e2000800040a */
[----:B------:R-:W-:Y:S02]  /*0c50*/  SHF.R.U32.HI R53, RZ, 0x1, R51 ;  /* 0x00000001ff357819 */ /* 0x000fe40000011633 */
[----:B-1----:R-:W-:Y:S01]  /*0c60*/  LOP3.LUT R10, R52, 0x10, RZ, 0x3c, !PT ;  /* 0x00000010340a7812 */ /* 0x002fe200078e3cff */
[----:B------:R-:W-:Y:S04]  /*0c70*/  STS.U16 [R52+UR10+0x100], R22 ;  /* 0x0001001634007988 */ /* 0x000fe8000800040a */
[----:B------:R-:W-:Y:S02]  /*0c80*/  STS.U16 [R52+UR10+0x200], R20 ;  /* 0x0002001434007988 */ /* 0x000fe4000800040a */
[----:B------:R-:W-:Y:S01]  /*0c90*/  VOTEU.ALL UP0, P2 ;  /* 0x0000000000ff7886 */ /* 0x000fe20001000000 */
[----:B--2---:R-:W-:Y:S01]  /*0ca0*/  IMAD.SHL.U32 R6, R11, 0x2, RZ ;  /* 0x000000020b067824 */ /* 0x004fe200078e00ff */
[----:B------:R-:W-:Y:S01]  /*0cb0*/  VOTEU.ALL UP1, P2 ;  /* 0x0000000000ff7886 */ /* 0x000fe20001020000 */
[----:B------:R-:W-:Y:S02]  /*0cc0*/  STS.U16 [R52+UR10+0x300], R18 ;  /* 0x0003001234007988 */ /* 0x000fe4000800040a */
[----:B------:R-:W-:-:S04]  /*0cd0*/  @!UP0 UIADD3 UR4, UPT, UPT, -UR4, 0x100000, URZ ;  /* 0x0010000004048890 */ /* 0x000fc8000fffe1ff */
[----:B------:R-:W-:Y:S02]  /*0ce0*/  @!UP0 USHF.L.U32 UR5, UR4, 0xb, URZ ;  /* 0x0000000b04058899 */ /* 0x000fe400080006ff */
[----:B------:R-:W-:Y:S02]  /*0cf0*/  @!UP0 USHF.L.U32 UR4, UR4, 0x1, URZ ;  /* 0x0000000104048899 */ /* 0x000fe400080006ff */
[----:B------:R-:W-:Y:S01]  /*0d00*/  UISETP.NE.U32.AND UP0, UPT, UR8, URZ, UPT ;  /* 0x000000ff0800728c */ /* 0x000fe2000bf05070 */
[----:B------:R-:W-:Y:S01]  /*0d10*/  LOP3.LUT R6, R6, R53, RZ, 0x3c, !PT ;  /* 0x0000003506067212 */ /* 0x000fe200078e3cff */
[----:B------:R-:W-:Y:S04]  /*0d20*/  STS.U16 [R52+UR10+0x400], R8 ;  /* 0x0004000834007988 */ /* 0x000fe8000800040a */
[----:B------:R1:W-:Y:S04]  /*0d30*/  STS.U16 [R52+UR10+0x600], R4 ;  /* 0x0006000434007988 */ /* 0x0003e8000800040a */
[----:B------:R2:W-:Y:S04]  /*0d40*/  STS.U16 [R52+UR10+0x700], R33 ;  /* 0x0007002134007988 */ /* 0x0005e8000800040a */
[----:B------:R2:W-:Y:S01]  /*0d50*/  STS.U16 [R52+UR10], R24 ;  /* 0x0000001834007988 */ /* 0x0005e2000800040a */
[----:B-1----:R-:W-:-:S03]  /*0d60*/  LOP3.LUT R4, R50, 0x7f, RZ, 0xc0, !PT ;  /* 0x0000007f32047812 */ /* 0x002fc600078ec0ff */
[----:B------:R2:W-:Y:S04]  /*0d70*/  STS.U16 [R10+UR10+0x80], R23 ;  /* 0x000080170a007988 */ /* 0x0005e8000800040a */
        /* <DEDUP_REMOVED lines=14> */
[----:B------:R2:W-:Y:S01]  /*0e60*/  STS.U16 [R6+UR10+0xe00], R54 ;  /* 0x000e003606007988 */ /* 0x0005e2000800040a */
[----:B------:R1:W-:Y:S06]  /*0e70*/  MEMBAR.ALL.CTA ;  /* 0x0000000000007992 */ /* 0x0003ec0000008000 */
[----:B-1----:R-:W-:Y:S04]  /*0e80*/  FENCE.VIEW.ASYNC.S ;  /* 0x00000000000073c6 */ /* 0x002fe80000000000 */
[----:B------:R-:W1:Y:S02]  /*0e90*/  FENCE.VIEW.ASYNC.S ;  /* 0x00000000000073c6 */ /* 0x000e640000000000 */
[----:B-1----:R2:W1:Y:S02]  /*0ea0*/  @!UP1 SYNCS.EXCH.64 URZ, [UR10+0x1000], UR4 ;  /* 0x001000040aff95b2 */ /* 0x0024640008000100 */
[----:B-1----:R-:W-:Y:S06]  /*0eb0*/  BAR.SYNC.DEFER_BLOCKING 0x0 ;  /* 0x0000000000007b1d */ /* 0x002fec0000010000 */
[----:B--2---:R-:W-:Y:S05]  /*0ec0*/  BRA.U UP0, `(.L_x_6) ;  /* 0x00000001002c7547 */ /* 0x004fea000b800000 */
[----:B------:R-:W-:Y:S02]  /*0ed0*/  UIADD3 UR4, UPT, UPT, UR10, 0x800, URZ ;  /* 0x000008000a047890 */ /* 0x000fe4000fffe0ff */
[----:B------:R-:W-:Y:S02]  /*0ee0*/  USHF.R.U32.HI UR5, URZ, 0x4, UR10 ;  /* 0x00000004ff057899 */ /* 0x000fe4000801160a */
[----:B------:R-:W-:Y:S02]  /*0ef0*/  USHF.R.U32.HI UR6, URZ, 0x4, UR4 ;  /* 0x00000004ff067899 */ /* 0x000fe40008011604 */
[----:B------:R-:W-:Y:S02]  /*0f00*/  USGXT.U32 UR4, UR5, 0xe ;  /* 0x0000000e0504789a */ /* 0x000fe40008000000 */
[----:B------:R-:W-:Y:S01]  /*0f10*/  USGXT.U32 UR6, UR6, 0xe ;  /* 0x0000000e0606789a */ /* 0x000fe20008000000 */
[----:B------:R-:W-:Y:S01]  /*0f20*/  UMOV UR14, 0x0 ;  /* 0x00000000000e7882 */ /* 0x000fe20000000000 */
[----:B------:R-:W-:Y:S01]  /*0f30*/  UMOV UR15, 0x4110490 ;  /* 0x04110490000f7882 */ /* 0x000fe20000000000 */
[----:B------:R-:W-:Y:S01]  /*0f40*/  UMOV UR5, 0xc0004010 ;  /* 0xc000401000057882 */ /* 0x000fe20000000000 */
[----:B------:R-:W-:-:S05]  /*0f50*/  UMOV UR7, 0x40004040 ;  /* 0x4000404000077882 */ /* 0x000fca0000000000 */
[----:B------:R1:W-:Y:S01]  /*0f60*/  UTCHMMA gdesc[UR4], gdesc[UR6], tmem[UR11], tmem[UR14], idesc[UR15], !UPT ;  /* 0x00ff0e06040075ea */ /* 0x0003e2000f80000b */
[----:B------:R-:W-:Y:S02]  /*0f70*/  NOP ;  /* 0x0000000000007918 */ /* 0x000fe40000000000 */
.L_x_6:
[----:B------:R-:W-:Y:S02]  /*0f80*/  ELECT P0, URZ, PT ;  /* 0x0000000000ff782f */ /* 0x000fe40003800000 */
[----:B------:R-:W-:Y:S01]  /*0f90*/  SHF.R.S32.HI R56, RZ, 0x4, R50 ;  /* 0x00000004ff387819 */ /* 0x000fe20000011432 */
[----:B-1----:R-:W-:Y:S01]  /*0fa0*/  UIADD3 UR4, UPT, UPT, UR10, 0x1000, URZ ;  /* 0x000010000a047890 */ /* 0x002fe2000fffe0ff */
[----:B------:R-:W-:Y:S01]  /*0fb0*/  ISETP.LT.U32.AND P0, PT, R4, 0x20, P0 ;  /* 0x000000200400780c */ /* 0x000fe20000701070 */
[----:B------:R-:W-:Y:S01]  /*0fc0*/  UMOV UR5, URZ ;  /* 0x000000ff00057c82 */ /* 0x000fe20008000000 */
[----:B------:R-:W-:-:S11]  /*0fd0*/  SGXT R56, R56, 0x1 ;  /* 0x000000013838781a */ /* 0x000fd60000000200 */
[----:B------:R-:W-:Y:S01]  /*0fe0*/  VOTEU.ANY UP0, P0 ;  /* 0x0000000000ff7886 */ /* 0x000fe20000000100 */
[----:B------:R-:W-:-:S04]  /*0ff0*/  VOTEU.ANY UP1, P0 ;  /* 0x0000000000ff7886 */ /* 0x000fc80000020100 */
[----:B------:R-:W-:Y:S01]  /*1000*/  @UP0 UMOV UR5, UR4 ;  /* 0x0000000400050c82 */ /* 0x000fe20008000000 */
[----:B------:R-:W-:Y:S01]  /*1010*/  USHF.L.U32 UR4, UR8, 0x15, URZ ;  /* 0x0000001508047899 */ /* 0x000fe200080006ff */
[----:B------:R1:W-:Y:S01]  /*1020*/  @UP1 UTCBAR [UR5], URZ ;  /* 0x000000ff050013e9 */ /* 0x0003e200080000ff */
[----:B------:R-:W-:Y:S02]  /*1030*/  BAR.SYNC.DEFER_BLOCKING 0x0 ;  /* 0x0000000000007b1d */ /* 0x000fe40000010000 */
[----:B------:R-:W-:-:S04]  /*1040*/  ULOP3.LUT UR4, UR4, 0x600000, URZ, 0xc0, !UPT ;  /* 0x0060000004047892 */ /* 0x000fc8000f8ec0ff */
[----:B------:R-:W-:Y:S01]  /*1050*/  UIADD3 UR4, UPT, UPT, UR11, UR4, URZ ;  /* 0x000000040b047290 */ /* 0x000fe2000fffe0ff */
[----:B------:R-:W2:Y:S02]  /*1060*/  SYNCS.PHASECHK.TRANS64.TRYWAIT P0, [UR10+0x1000], RZ ;  /* 0x001000ffff0075a7 */ /* 0x000ea4000800110a */
[----:B-12---:R-:W-:Y:S09]  /*1070*/  @!P0 BRA `(.L_x_7) ;  /* 0x0000000c00088947 */ /* 0x006ff20003800000 */
.L_x_11:
[----:B------:R-:W-:Y:S01]  /*1080*/  BAR.SYNC.DEFER_BLOCKING 0x0 ;  /* 0x0000000000007b1d */ /* 0x000fe20000010000 */
[----:B------:R-:W-:Y:S01]  /*1090*/  LOP3.LUT R54, R50, 0x7, RZ, 0xc0, !PT ;  /* 0x0000000732367812 */ /* 0x000fe200078ec0ff */
[----:B------:R-:W-:Y:S01]  /*10a0*/  IMAD.SHL.U32 R52, R52, 0x8, RZ ;  /* 0x0000000834347824 */ /* 0x000fe200078e00ff */
[----:B------:R-:W-:Y:S01]  /*10b0*/  LOP3.LUT R56, R53, 0x2040, R56, 0xf8, !PT ;  /* 0x0000204035387812 */ /* 0x000fe200078ef838 */
[----:B------:R-:W-:Y:S01]  /*10c0*/  IMAD.SHL.U32 R46, R46, 0x4, RZ ;  /* 0x000000042e2e7824 */ /* 0x000fe200078e00ff */
[C---:B------:R-:W-:Y:S01]  /*10d0*/  LOP3.LUT R53, R50.reuse, 0x10, RZ, 0xc0, !PT ;  /* 0x0000001032357812 */ /* 0x040fe200078ec0ff */
[----:B------:R-:W-:Y:S01]  /*10e0*/  IMAD R51, R51, 0x4, R54 ;  /* 0x0000000433337824 */ /* 0x000fe200078e0236 */
[----:B------:R-:W-:Y:S01]  /*10f0*/  LDTM.16dp32bit_t0_t15.x32 R4, tmem[UR4] ;  /* 0x00000004000479ee */ /* 0x000fe20008a80000 */
[----:B------:R-:W1:Y:S01]  /*1100*/  LDTM.16dp32bit_t16_t31.x32 R4, tmem[UR4+0x20] ;  /* 0x00002004000479ee */ /* 0x000e620008aa0000 */
[----:B------:R-:W-:Y:S01]  /*1110*/  IMAD.SHL.U32 R50, R50, 0x80, RZ ;  /* 0x0000008032327824 */ /* 0x000fe200078e00ff */
[----:B------:R-:W2:Y:S01]  /*1120*/  LDCU.64 UR4, c[0x0][0x390] ;  /* 0x00007200ff0477ac */ /* 0x000ea20008000a00 */
[----:B------:R-:W-:-:S02]  /*1130*/  IMAD.SHL.U32 R51, R51, 0x10, RZ ;  /* 0x0000001033337824 */ /* 0x000fc400078e00ff */
[----:B------:R-:W-:Y:S01]  /*1140*/  IMAD R53, R54, 0x20, R53 ;  /* 0x0000002036357824 */ /* 0x000fe200078e0235 */
[----:B------:R-:W-:Y:S02]  /*1150*/  LOP3.LUT R50, R50, 0x400, RZ, 0xc0, !PT ;  /* 0x0000040032327812 */ /* 0x000fe400078ec0ff */
[----:B------:R-:W-:Y:S01]  /*1160*/  LOP3.LUT R51, R56, R51, RZ, 0x3c, !PT ;  /* 0x0000003338337212 */ /* 0x000fe200078e3cff */
[----:B------:R-:W-:-:S03]  /*1170*/  IMAD.U32 R52, R53, 0x40, R52 ;  /* 0x0000004035347824 */ /* 0x000fc600078e0034 */
[----:B------:R-:W-:Y:S02]  /*1180*/  IADD3 R50, PT, PT, R51, UR10, R50 ;  /* 0x0000000a33327c10 */ /* 0x000fe4000fffe032 */
[C---:B------:R-:W-:Y:S01]  /*1190*/  LOP3.LUT R51, R52.reuse, 0x10, RZ, 0x3c, !PT ;  /* 0x0000001034337812 */ /* 0x040fe200078e3cff */
[----:B------:R-:W1:Y:S01]  /*11a0*/  @!P2 SYNCS.CCTL.IV [UR10+0x1000] ;  /* 0x00100000ff00a9b1 */ /* 0x000e62000800000a */
[----:B------:R-:W-:Y:S01]  /*11b0*/  NOP ;  /* 0x0000000000007918 */ /* 0x000fe20000000000 */
[----:B-1----:R-:W-:Y:S01]  /*11c0*/  BAR.SYNC.DEFER_BLOCKING 0x0 ;  /* 0x0000000000007b1d */ /* 0x002fe20000010000 */
[C---:B------:R-:W-:Y:S02]  /*11d0*/  LOP3.LUT R53, R52.reuse, 0x20, RZ, 0x3c, !PT ;  /* 0x0000002034357812 */ /* 0x040fe400078e3cff */
[C---:B------:R-:W-:Y:S02]  /*11e0*/  LOP3.LUT R54, R52.reuse, 0x30, RZ, 0x3c, !PT ;  /* 0x0000003034367812 */ /* 0x040fe400078e3cff */
[----:B------:R-:W-:-:S02]  /*11f0*/  LOP3.LUT R55, R52, 0x40, RZ, 0x3c, !PT ;  /* 0x0000004034377812 */ /* 0x000fc400078e3cff */
[C---:B------:R-:W-:Y:S02]  /*1200*/  LOP3.LUT R56, R52.reuse, 0x50, RZ, 0x3c, !PT ;  /* 0x0000005034387812 */ /* 0x040fe400078e3cff */
[C---:B------:R-:W-:Y:S02]  /*1210*/  LOP3.LUT R57, R52.reuse, 0x60, RZ, 0x3c, !PT ;  /* 0x0000006034397812 */ /* 0x040fe400078e3cff */
[----:B------:R-:W-:Y:S01]  /*1220*/  LOP3.LUT R58, R52, 0x70, RZ, 0x3c, !PT ;  /* 0x00000070343a7812 */ /* 0x000fe200078e3cff */
[----:B------:R-:W-:Y:S04]  /*1230*/  STS.128 [R52+UR10], R4 ;  /* 0x0000000434007988 */ /* 0x000fe80008000c0a */
[----:B------:R1:W-:Y:S04]  /*1240*/  STS.128 [R51+UR10], R8 ;  /* 0x0000000833007988 */ /* 0x0003e80008000c0a */
[----:B------:R3:W-:Y:S04]  /*1250*/  STS.128 [R53+UR10], R12 ;  /* 0x0000000c35007988 */ /* 0x0007e80008000c0a */
[----:B------:R4:W-:Y:S04]  /*1260*/  STS.128 [R54+UR10], R16 ;  /* 0x0000001036007988 */ /* 0x0009e80008000c0a */
[----:B------:R5:W-:Y:S04]  /*1270*/  STS.128 [R55+UR10], R20 ;  /* 0x0000001437007988 */ /* 0x000be80008000c0a */
[----:B------:R-:W-:Y:S01]  /*1280*/  STS.128 [R56+UR10], R24 ;  /* 0x0000001838007988 */ /* 0x000fe20008000c0a */
[----:B-1----:R-:W-:Y:S01]  /*1290*/  IMAD.SHL.U32 R9, R45, 0x4, RZ ;  /* 0x000000042d097824 */ /* 0x002fe200078e00ff */
[----:B--2---:R-:W-:-:S02]  /*12a0*/  LEA R11, P0, R47, UR4, 0x2 ;  /* 0x000000042f0b7c11 */ /* 0x004fc4000f8010ff */
[----:B------:R-:W-:Y:S01]  /*12b0*/  STS.128 [R57+UR10], R28 ;  /* 0x0000001c39007988 */ /* 0x000fe20008000c0a */
[----:B---3--:R-:W-:Y:S01]  /*12c0*/  IMAD.SHL.U32 R12, R44, 0x40, RZ ;  /* 0x000000402c0c7824 */ /* 0x008fe200078e00ff */
[----:B------:R-:W-:Y:S02]  /*12d0*/  LEA.HI.X R47, R47, UR5, RZ, 0x2, P0 ;  /* 0x000000052f2f7c11 */ /* 0x000fe400080f14ff */
[----:B------:R1:W-:Y:S01]  /*12e0*/  STS.128 [R58+UR10], R32 ;  /* 0x000000203a007988 */ /* 0x0003e20008000c0a */
[C---:B------:R-:W-:Y:S01]  /*12f0*/  IADD3 R8, P2, P3, R46.reuse, UR4, R9 ;  /* 0x000000042e087c10 */ /* 0x040fe2000fb5e009 */
[----:B----4-:R-:W-:Y:S01]  /*1300*/  IMAD.SHL.U32 R16, R39, 0x40, RZ ;  /* 0x0000004027107824 */ /* 0x010fe200078e00ff */
[----:B------:R-:W-:Y:S01]  /*1310*/  IADD3 R10, P0, PT, R46, R11, RZ ;  /* 0x0000000b2e0a7210 */ /* 0x000fe20007f1e0ff */
[----:B------:R-:W-:Y:S01]  /*1320*/  BAR.SYNC.DEFER_BLOCKING 0x0 ;  /* 0x0000000000007b1d */ /* 0x000fe20000010000 */
[----:B------:R-:W-:Y:S01]  /*1330*/  IADD3.X R9, PT, PT, RZ, UR5, RZ, P2, P3 ;  /* 0x00000005ff097c10 */ /* 0x000fe200097e64ff */
[----:B-----5:R-:W-:Y:S01]  /*1340*/  IMAD.SHL.U32 R20, R43, 0x40, RZ ;  /* 0x000000402b147824 */ /* 0x020fe200078e00ff */
[----:B------:R-:W-:Y:S01]  /*1350*/  LEA R53, P3, R42, UR4, 0x8 ;  /* 0x000000042a357c11 */ /* 0x000fe2000f8640ff */
[----:B------:R-:W-:Y:S01]  /*1360*/  IMAD.X R11, RZ, RZ, R47, P0 ;  /* 0x000000ffff0b7224 */ /* 0x000fe200000e062f */
[----:B------:R-:W-:Y:S01]  /*1370*/  LEA R21, P0, R44, UR4, 0x8 ;  /* 0x000000042c157c11 */ /* 0x000fe2000f8040ff */
[----:B------:R-:W-:Y:S01]  /*1380*/  IMAD.SHL.U32 R17, R37, 0x40, RZ ;  /* 0x0000004025117824 */ /* 0x000fe200078e00ff */
[----:B------:R-:W-:Y:S01]  /*1390*/  LEA R55, P2, R43, UR4, 0x8 ;  /* 0x000000042b377c11 */ /* 0x000fe2000f8440ff */
[----:B------:R-:W-:Y:S01]  /*13a0*/  IMAD.SHL.U32 R18, R40, 0x40, RZ ;  /* 0x0000004028127824 */ /* 0x000fe200078e00ff */
[----:B------:R-:W-:-:S02]  /*13b0*/  LEA R45, P4, R41, UR4, 0x8 ;  /* 0x00000004292d7c11 */ /* 0x000fc4000f8840ff */
[----:B------:R-:W-:Y:S01]  /*13c0*/  LEA.HI.X R20, R20, UR5, RZ, 0x2, P2 ;  /* 0x0000000514147c11 */ /* 0x000fe200090f14ff */
[----:B-1----:R-:W-:Y:S01]  /*13d0*/  IMAD.SHL.U32 R34, R42, 0x40, RZ ;  /* 0x000000402a227824 */ /* 0x002fe200078e00ff */
[----:B------:R-:W-:Y:S01]  /*13e0*/  LEA R37, P2, R37, UR4, 0x8 ;  /* 0x0000000425257c11 */ /* 0x000fe2000f8440ff */
[----:B------:R-:W-:Y:S01]  /*13f0*/  IMAD.SHL.U32 R32, R41, 0x40, RZ ;  /* 0x0000004029207824 */ /* 0x000fe200078e00ff */
[----:B------:R-:W-:Y:S02]  /*1400*/  LEA R41, P6, R39, UR4, 0x8 ;  /* 0x0000000427297c11 */ /* 0x000fe4000f8c40ff */
[----:B------:R-:W-:Y:S02]  /*1410*/  LEA.HI.X R34, R34, UR5, RZ, 0x2, P3 ;  /* 0x0000000522227c11 */ /* 0x000fe400098f14ff */
[----:B------:R-:W-:Y:S02]  /*1420*/  LEA R35, P3, R36, UR4, 0x8 ;  /* 0x0000000424237c11 */ /* 0x000fe4000f8640ff */
[----:B------:R-:W-:-:S02]  /*1430*/  LEA.HI.X R32, R32, UR5, RZ, 0x2, P4 ;  /* 0x0000000520207c11 */ /* 0x000fc4000a0f14ff */
[----:B------:R-:W-:Y:S01]  /*1440*/  LEA R33, P4, R3, UR4, 0x8 ;  /* 0x0000000403217c11 */ /* 0x000fe2000f8840ff */
[----:B------:R-:W1:Y:S01]  /*1450*/  LDSM.16.M88.4 R4, [R50] ;  /* 0x000000003204783b */ /* 0x000e620000000200 */
[----:B------:R-:W-:Y:S02]  /*1460*/  LEA.HI.X R17, R17, UR5, RZ, 0x2, P2 ;  /* 0x0000000511117c11 */ /* 0x000fe400090f14ff */
[----:B------:R-:W-:Y:S01]  /*1470*/  LEA R43, P5, R40, UR4, 0x8 ;  /* 0x00000004282b7c11 */ /* 0x000fe2000f8a40ff */
[----:B------:R-:W-:Y:S01]  /*1480*/  LDSM.16.M88.4 R28, [R50+0x180] ;  /* 0x00018000321c783b */ /* 0x000fe20000000200 */
[----:B------:R-:W-:Y:S02]  /*1490*/  LEA.HI.X R16, R16, UR5, RZ, 0x2, P6 ;  /* 0x0000000510107c11 */ /* 0x000fe4000b0f14ff */
[----:B------:R-:W-:Y:S01]  /*14a0*/  LEA.HI.X R18, R18, UR5, RZ, 0x2, P5 ;  /* 0x0000000512127c11 */ /* 0x000fe2000a8f14ff */
[----:B------:R-:W-:Y:S01]  /*14b0*/  LDSM.16.M88.4 R24, [R50+0x200] ;  /* 0x000200003218783b */ /* 0x000fe20000000200 */
[C---:B------:R-:W-:Y:S01]  /*14c0*/  LEA R19, P5, R2.reuse, UR4, 0x8 ;  /* 0x0000000402137c11 */ /* 0x040fe2000f8a40ff */
[----:B------:R-:W-:Y:S01]  /*14d0*/  IMAD.SHL.U32 R2, R2, 0x40, RZ ;  /* 0x0000004002027824 */ /* 0x000fe200078e00ff */
[C---:B------:R-:W-:Y:S01]  /*14e0*/  LEA R47, P6, R0.reuse, UR4, 0x8 ;  /* 0x00000004002f7c11 */ /* 0x040fe2000f8c40ff */
[----:B------:R-:W-:-:S03]  /*14f0*/  IMAD.SHL.U32 R0, R0, 0x40, RZ ;  /* 0x0000004000007824 */ /* 0x000fc600078e00ff */
[----:B------:R-:W-:Y:S02]  /*1500*/  LEA.HI.X R2, R2, UR5, RZ, 0x2, P5 ;  /* 0x0000000502027c11 */ /* 0x000fe4000a8f14ff */
[----:B------:R-:W-:Y:S01]  /*1510*/  LEA.HI.X R0, R0, UR5, RZ, 0x2, P6 ;  /* 0x0000000500007c11 */ /* 0x000fe2000b0f14ff */
[----:B-1----:R1:W-:Y:S04]  /*1520*/  STG.E desc[UR12][R8.64], R4 ;  /* 0x0000000408007986 */ /* 0x0023e8000c10190c */
[----:B------:R2:W-:Y:S04]  /*1530*/  STG.E desc[UR12][R8.64+0x80], R5 ;  /* 0x0000800508007986 */ /* 0x0005e8000c10190c */
[----:B------:R3:W-:Y:S04]  /*1540*/  STG.E desc[UR12][R10.64], R6 ;  /* 0x000000060a007986 */ /* 0x0007e8000c10190c */
[----:B------:R4:W-:Y:S01]  /*1550*/  STG.E desc[UR12][R10.64+0x80], R7 ;  /* 0x000080070a007986 */ /* 0x0009e2000c10190c */
[----:B-1----:R-:W-:-:S03]  /*1560*/  IMAD.SHL.U32 R4, R3, 0x40, RZ ;  /* 0x0000004003047824 */ /* 0x002fc600078e00ff */
[----:B------:R-:W1:Y:S01]  /*1570*/  LDSM.16.M88.4 R8, [R50+0x80] ;  /* 0x000080003208783b */ /* 0x000e620000000200 */
[----:B--2---:R-:W-:Y:S02]  /*1580*/  LEA.HI.X R5, R12, UR5, RZ, 0x2, P0 ;  /* 0x000000050c057c11 */ /* 0x004fe400080f14ff */
[C---:B------:R-:W-:Y:S01]  /*1590*/  LEA R39, P0, R38.reuse, UR4, 0x8 ;  /* 0x0000000426277c11 */ /* 0x040fe2000f8040ff */
[----:B---3--:R-:W-:Y:S01]  /*15a0*/  IMAD.SHL.U32 R6, R38, 0x40, RZ ;  /* 0x0000004026067824 */ /* 0x008fe200078e00ff */
[----:B------:R-:W-:Y:S01]  /*15b0*/  LEA.HI.X R3, R4, UR5, RZ, 0x2, P4 ;  /* 0x0000000504037c11 */ /* 0x000fe2000a0f14ff */
[----:B------:R-:W2:Y:S01]  /*15c0*/  LDSM.16.M88.4 R12, [R50+0x100] ;  /* 0x00010000320c783b */ /* 0x000ea20000000200 */
[----:B------:R-:W-:Y:S01]  /*15d0*/  IADD3 R4, P2, PT, R46, R21, RZ ;  /* 0x000000152e047210 */ /* 0x000fe20007f5e0ff */
[----:B----4-:R-:W-:Y:S01]  /*15e0*/  IMAD.SHL.U32 R7, R36, 0x40, RZ ;  /* 0x0000004024077824 */ /* 0x010fe200078e00ff */
[----:B------:R-:W-:Y:S02]  /*15f0*/  LEA.HI.X R6, R6, UR5, RZ, 0x2, P0 ;  /* 0x0000000506067c11 */ /* 0x000fe400080f14ff */
[----:B------:R-:W-:Y:S01]  /*1600*/  LEA R23, P0, R48, UR4, 0x2 ;  /* 0x0000000430177c11 */ /* 0x000fe2000f8010ff */
[----:B------:R-:W-:Y:S01]  /*1610*/  IMAD.X R5, RZ, RZ, R5, P2 ;  /* 0x000000ffff057224 */ /* 0x000fe200010e0605 */
[----:B------:R-:W-:-:S02]  /*1620*/  LEA.HI.X R7, R7, UR5, RZ, 0x2, P3 ;  /* 0x0000000507077c11 */ /* 0x000fc400098f14ff */
[C---:B------:R-:W-:Y:S02]  /*1630*/  LEA R57, P3, R49.reuse, UR4, 0x2 ;  /* 0x0000000431397c11 */ /* 0x040fe4000f8610ff */
[----:B------:R-:W-:Y:S02]  /*1640*/  LEA.HI.X R22, R48, UR5, RZ, 0x2, P0 ;  /* 0x0000000530167c11 */ /* 0x000fe400080f14ff */
[----:B------:R-:W-:Y:S02]  /*1650*/  LEA.HI.X R21, R49, UR5, RZ, 0x2, P3 ;  /* 0x0000000531157c11 */ /* 0x000fe400098f14ff */
[C---:B------:R-:W-:Y:S02]  /*1660*/  IADD3 R54, P3, PT, R46.reuse, R55, RZ ;  /* 0x000000372e367210 */ /* 0x040fe40007f7e0ff */
[C---:B------:R-:W-:Y:S02]  /*1670*/  IADD3 R48, P4, PT, R46.reuse, R23, RZ ;  /* 0x000000172e307210 */ /* 0x040fe40007f9e0ff */
[C---:B------:R-:W-:Y:S01]  /*1680*/  IADD3 R56, P0, PT, R46.reuse, R57, RZ ;  /* 0x000000392e387210 */ /* 0x040fe20007f1e0ff */
[----:B------:R-:W-:Y:S01]  /*1690*/  IMAD.X R55, RZ, RZ, R20, P3 ;  /* 0x000000ffff377224 */ /* 0x000fe200018e0614 */
[C---:B------:R-:W-:Y:S01]  /*16a0*/  IADD3 R42, P2, PT, R46.reuse, R43, RZ ;  /* 0x0000002b2e2a7210 */ /* 0x040fe20007f5e0ff */
[----:B------:R-:W-:Y:S01]  /*16b0*/  IMAD.X R49, RZ, RZ, R22, P4 ;  /* 0x000000ffff317224 */ /* 0x000fe200020e0616 */
[C---:B------:R-:W-:Y:S01]  /*16c0*/  IADD3 R40, P3, PT, R46.reuse, R41, RZ ;  /* 0x000000292e287210 */ /* 0x040fe20007f7e0ff */
[----:B------:R-:W-:Y:S01]  /*16d0*/  IMAD.X R57, RZ, RZ, R21, P0 ;  /* 0x000000ffff397224 */ /* 0x000fe200000e0615 */
[C---:B------:R-:W-:Y:S01]  /*16e0*/  IADD3 R52, P4, PT, R46.reuse, R53, RZ ;  /* 0x000000352e347210 */ /* 0x040fe20007f9e0ff */
[----:B------:R-:W3:Y:S01]  /*16f0*/  LDSM.16.M88.4 R20, [R50+0x280] ;  /* 0x000280003214783b */ /* 0x000ee20000000200 */
[C---:B------:R-:W-:Y:S01]  /*1700*/  IADD3 R44, P0, PT, R46.reuse, R45, RZ ;  /* 0x0000002d2e2c7210 */ /* 0x040fe20007f1e0ff */
[----:B------:R-:W-:Y:S01]  /*1710*/  IMAD.X R43, RZ, RZ, R18, P2 ;  /* 0x000000ffff2b7224 */ /* 0x000fe200010e0612 */
[C---:B------:R-:W-:Y:S01]  /*1720*/  IADD3 R18, P2, PT, R46.reuse, R35, RZ ;  /* 0x000000232e127210 */ /* 0x040fe20007f5e0ff */
[----:B------:R-:W-:Y:S01]  /*1730*/  IMAD.X R41, RZ, RZ, R16, P3 ;  /* 0x000000ffff297224 */ /* 0x000fe200018e0610 */
[C---:B------:R-:W-:Y:S01]  /*1740*/  IADD3 R16, P3, PT, R46.reuse, R33, RZ ;  /* 0x000000212e107210 */ /* 0x040fe20007f7e0ff */
[----:B------:R-:W-:Y:S01]  /*1750*/  IMAD.X R53, RZ, RZ, R34, P4 ;  /* 0x000000ffff357224 */ /* 0x000fe200020e0622 */
[C---:B------:R-:W-:Y:S01]  /*1760*/  IADD3 R38, P4, PT, R46.reuse, R39, RZ ;  /* 0x000000272e267210 */ /* 0x040fe20007f9e0ff */
[----:B------:R-:W-:Y:S01]  /*1770*/  IMAD.X R45, RZ, RZ, R32, P0 ;  /* 0x000000ffff2d7224 */ /* 0x000fe200000e0620 */
[----:B-1----:R-:W-:Y:S01]  /*1780*/  STG.E desc[UR12][R48.64], R8 ;  /* 0x0000000830007986 */ /* 0x002fe2000c10190c */
[----:B------:R-:W-:-:S02]  /*1790*/  IADD3 R36, P0, PT, R46, R37, RZ ;  /* 0x000000252e247210 */ /* 0x000fc40007f1e0ff */
[----:B------:R-:W-:Y:S01]  /*17a0*/  IMAD.X R39, RZ, RZ, R6, P4 ;  /* 0x000000ffff277224 */ /* 0x000fe200020e0606 */
[----:B------:R-:W1:Y:S01]  /*17b0*/  LDSM.16.M88.4 R32, [R50+0x300] ;  /* 0x000300003220783b */ /* 0x000e620000000200 */
[C---:B------:R-:W-:Y:S01]  /*17c0*/  IADD3 R6, P4, PT, R46.reuse, R19, RZ ;  /* 0x000000132e067210 */ /* 0x040fe20007f9e0ff */
[----:B------:R-:W-:Y:S01]  /*17d0*/  IMAD.X R37, RZ, RZ, R17, P0 ;  /* 0x000000ffff257224 */ /* 0x000fe200000e0611 */
[----:B------:R-:W-:Y:S01]  /*17e0*/  IADD3 R46, P0, PT, R46, R47, RZ ;  /* 0x0000002f2e2e7210 */ /* 0x000fe20007f1e0ff */
[----:B------:R-:W-:Y:S01]  /*17f0*/  STG.E desc[UR12][R48.64+0x80], R9 ;  /* 0x0000800930007986 */ /* 0x000fe2000c10190c */
[----:B------:R-:W-:Y:S02]  /*1800*/  IMAD.X R19, RZ, RZ, R7, P2 ;  /* 0x000000ffff137224 */ /* 0x000fe400010e0607 */
[----:B------:R-:W-:Y:S01]  /*1810*/  IMAD.X R17, RZ, RZ, R3, P3 ;  /* 0x000000ffff117224 */ /* 0x000fe200018e0603 */
[----:B------:R-:W4:Y:S01]  /*1820*/  LDSM.16.M88.4 R48, [R50+0x380] ;  /* 0x000380003230783b */ /* 0x000f220000000200 */
[----:B------:R-:W-:-:S02]  /*1830*/  IMAD.X R7, RZ, RZ, R2, P4 ;  /* 0x000000ffff077224 */ /* 0x000fc400020e0602 */
[----:B------:R-:W-:Y:S01]  /*1840*/  IMAD.X R47, RZ, RZ, R0, P0 ;  /* 0x000000ffff2f7224 */ /* 0x000fe200000e0600 */
[----:B------:R0:W-:Y:S04]  /*1850*/  STG.E desc[UR12][R56.64], R10 ;  /* 0x0000000a38007986 */ /* 0x0001e8000c10190c */
[----:B------:R0:W-:Y:S04]  /*1860*/  STG.E desc[UR12][R56.64+0x80], R11 ;  /* 0x0000800b38007986 */ /* 0x0001e8000c10190c */
[----:B--2---:R0:W-:Y:S04]  /*1870*/  STG.E desc[UR12][R4.64], R12 ;  /* 0x0000000c04007986 */ /* 0x0041e8000c10190c */
[----:B------:R0:W-:Y:S04]  /*1880*/  STG.E desc[UR12][R4.64+0x80], R13 ;  /* 0x0000800d04007986 */ /* 0x0001e8000c10190c */
        /* <DEDUP_REMOVED lines=10> */
[----:B---3--:R0:W-:Y:S04]  /*1930*/  STG.E desc[UR12][R38.64], R20 ;  /* 0x0000001426007986 */ /* 0x0081e8000c10190c */
[----:B------:R0:W-:Y:S04]  /*1940*/  STG.E desc[UR12][R38.64+0x80], R21 ;  /* 0x0000801526007986 */ /* 0x0001e8000c10190c */
[----:B------:R0:W-:Y:S04]  /*1950*/  STG.E desc[UR12][R36.64], R22 ;  /* 0x0000001624007986 */ /* 0x0001e8000c10190c */
[----:B------:R0:W-:Y:S04]  /*1960*/  STG.E desc[UR12][R36.64+0x80], R23 ;  /* 0x0000801724007986 */ /* 0x0001e8000c10190c */
[----:B-1----:R0:W-:Y:S04]  /*1970*/  STG.E desc[UR12][R18.64], R32 ;  /* 0x0000002012007986 */ /* 0x0021e8000c10190c */
[----:B------:R0:W-:Y:S04]  /*1980*/  STG.E desc[UR12][R18.64+0x80], R33 ;  /* 0x0000802112007986 */ /* 0x0001e8000c10190c */
[----:B------:R0:W-:Y:S04]  /*1990*/  STG.E desc[UR12][R16.64], R34 ;  /* 0x0000002210007986 */ /* 0x0001e8000c10190c */
[----:B------:R0:W-:Y:S04]  /*19a0*/  STG.E desc[UR12][R16.64+0x80], R35 ;  /* 0x0000802310007986 */ /* 0x0001e8000c10190c */
[----:B----4-:R0:W-:Y:S04]  /*19b0*/  STG.E desc[UR12][R6.64], R48 ;  /* 0x0000003006007986 */ /* 0x0101e8000c10190c */
[----:B------:R0:W-:Y:S04]  /*19c0*/  STG.E desc[UR12][R6.64+0x80], R49 ;  /* 0x0000803106007986 */ /* 0x0001e8000c10190c */
[----:B------:R0:W-:Y:S04]  /*19d0*/  STG.E desc[UR12][R46.64], R50 ;  /* 0x000000322e007986 */ /* 0x0001e8000c10190c */
[----:B------:R0:W-:Y:S01]  /*19e0*/  STG.E desc[UR12][R46.64+0x80], R51 ;  /* 0x000080332e007986 */ /* 0x0001e2000c10190c */
[----:B------:R-:W-:Y:S06]  /*19f0*/  BAR.SYNC.DEFER_BLOCKING 0x0 ;  /* 0x0000000000007b1d */ /* 0x000fec0000010000 */
[----:B------:R-:W-:Y:S05]  /*1a00*/  @P1 BRA `(.L_x_8) ;  /* 0x00000000009c1947 */ /* 0x000fea0003800000 */
[----:B------:R-:W-:Y:S01]  /*1a10*/  NOP ;  /* 0x0000000000007918 */ /* 0x000fe20000000000 */
[----:B------:R-:W-:Y:S01]  /*1a20*/  UMOV UR4, 0x50 ;  /* 0x0000005000047882 */ /* 0x000fe20000000000 */
[----:B------:R-:W-:Y:S01]  /*1a30*/  IMAD.U32 R0, RZ, RZ, UR11 ;  /* 0x0000000bff007e24 */ /* 0x000fe2000f8e00ff */
[----:B------:R-:W-:Y:S01]  /*1a40*/  ULEA UR9, UR9, UR4, 0x18 ;  /* 0x0000000409097291 */ /* 0x000fe2000f8ec0ff */
[----:B------:R-:W-:Y:S02]  /*1a50*/  IMAD.MOV.U32 R3, RZ, RZ, 0x3 ;  /* 0x00000003ff037424 */ /* 0x000fe400078e00ff */
[----:B0-----:R-:W-:Y:S01]  /*1a60*/  IMAD.MOV.U32 R7, RZ, RZ, 0x1 ;  /* 0x00000001ff077424 */ /* 0x001fe200078e00ff */
[----:B------:R-:W-:-:S04]  /*1a70*/  LOP3.LUT R0, R0, 0xffff, RZ, 0xc0, !PT ;  /* 0x0000ffff00007812 */ /* 0x000fc800078ec0ff */
[----:B------:R-:W-:Y:S01]  /*1a80*/  SHF.R.U32.HI R0, RZ, 0x5, R0 ;  /* 0x00000005ff007819 */ /* 0x000fe20000011600 */
[----:B------:R-:W0:Y:S04]  /*1a90*/  LDS R5, [UR9] ;  /* 0x00000009ff057984 */ /* 0x000e280008000800 */
[----:B------:R-:W-:Y:S01]  /*1aa0*/  VIADD R2, R0, 0x10 ;  /* 0x0000001000027836 */ /* 0x000fe20000000000 */
[----:B------:R-:W-:-:S04]  /*1ab0*/  SHF.L.U32 R0, R3, R0, RZ ;  /* 0x0000000003007219 */ /* 0x000fc800000006ff */
[----:B------:R-:W-:-:S04]  /*1ac0*/  SHF.L.U32 R3, R7, R2, RZ ;  /* 0x0000000207037219 */ /* 0x000fc800000006ff */
[----:B------:R-:W-:-:S04]  /*1ad0*/  LOP3.LUT R0, R3, R0, RZ, 0xfc, !PT ;  /* 0x0000000003007212 */ /* 0x000fc800078efcff */
[C---:B------:R-:W-:Y:S02]  /*1ae0*/  LOP3.LUT R2, R0.reuse, 0xffff, RZ, 0xc0, !PT ;  /* 0x0000ffff00027812 */ /* 0x040fe400078ec0ff */
[----:B0-----:R-:W-:-:S04]  /*1af0*/  LOP3.LUT R3, R0, 0xffff, R5, 0x80, !PT ;  /* 0x0000ffff00037812 */ /* 0x001fc800078e8005 */
[----:B------:R-:W-:-:S13]  /*1b00*/  ISETP.NE.AND P0, PT, R3, R2, PT ;  /* 0x000000020300720c */ /* 0x000fda0003f05270 */
[----:B------:R-:W-:Y:S05]  /*1b10*/  @P0 BRA `(.L_x_9) ;  /* 0x0000000000500947 */ /* 0x000fea0003800000 */
[----:B------:R-:W-:Y:S02]  /*1b20*/  SHF.R.U32.HI R5, RZ, 0x10, R5 ;  /* 0x00000010ff057819 */ /* 0x000fe40000011605 */
[----:B------:R-:W-:-:S04]  /*1b30*/  SHF.R.U32.HI R2, RZ, 0x10, R0 ;  /* 0x00000010ff027819 */ /* 0x000fc80000011600 */
[----:B------:R-:W-:-:S04]  /*1b40*/  LOP3.LUT R5, R5, R2, RZ, 0xc0, !PT ;  /* 0x0000000205057212 */ /* 0x000fc800078ec0ff */
[----:B------:R-:W-:-:S13]  /*1b50*/  ISETP.NE.AND P0, PT, R5, R2, PT ;  /* 0x000000020500720c */ /* 0x000fda0003f05270 */
[----:B------:R-:W-:Y:S05]  /*1b60*/  @P0 BRA `(.L_x_10) ;  /* 0x0000000000300947 */ /* 0x000fea0003800000 */
[----:B------:R-:W-:Y:S01]  /*1b70*/  R2UR UR4, R0 ;  /* 0x00000000000472ca */ /* 0x000fe200000e0000 */
[----:B------:R-:W-:Y:S01]  /*1b80*/  VOTEU.ANY UR5, UPT, PT ;  /* 0x0000000000057886 */ /* 0x000fe200038e0100 */
[----:B------:R-:W0:Y:S01]  /*1b90*/  S2R R0, SR_LANEID ;  /* 0x0000000000007919 */ /* 0x000e220000000000 */
[----:B------:R-:W-:-:S10]  /*1ba0*/  UFLO.U32 UR5, UR5 ;  /* 0x00000005000572bd */ /* 0x000fd400080e0000 */
[----:B------:R-:W-:-:S06]  /*1bb0*/  ULOP3.LUT UR4, URZ, UR4, URZ, 0x33, !UPT ;  /* 0x00000004ff047292 */ /* 0x000fcc000f8e33ff */
[----:B------:R-:W-:-:S04]  /*1bc0*/  IMAD.U32 R2, RZ, RZ, UR4 ;  /* 0x00000004ff027e24 */ /* 0x000fc8000f8e00ff */
[----:B------:R-:W1:Y:S02]  /*1bd0*/  REDUX UR6, R2 ;  /* 0x00000000020673c4 */ /* 0x000e640000000000 */
[----:B------:R2:W-:Y:S01]  /*1be0*/  UTCATOMSWS.AND URZ, UR4 ;  /* 0x0000000400ff79e3 */ /* 0x0005e20008000000 */
[----:B0-----:R-:W-:Y:S01]  /*1bf0*/  ISETP.EQ.U32.AND P0, PT, R0, UR5, PT ;  /* 0x0000000500007c0c */ /* 0x001fe2000bf02070 */
[----:B-1----:R-:W-:-:S12]  /*1c00*/  IMAD.U32 R0, RZ, RZ, UR6 ;  /* 0x00000006ff007e24 */ /* 0x002fd8000f8e00ff */
[----:B------:R2:W-:Y:S01]  /*1c10*/  @P0 ATOMS.AND RZ, [UR9], R0 ;  /* 0x00000000ffff098c */ /* 0x0005e2000a800009 */
[----:B------:R-:W-:Y:S05]  /*1c20*/  BRA `(.L_x_8) ;  /* 0x0000000000147947 */ /* 0x000fea0003800000 */
.L_x_10:
[----:B------:R-:W-:-:S07]  /*1c30*/  MOV R2, 0x1c50 ;  /* 0x00001c5000027802 */ /* 0x000fce0000000f00 */
[----:B------:R-:W-:Y:S05]  /*1c40*/  CALL.REL.NOINC `($__internal_0_$__cuda_sm10x_tcgen05_guardrail_trap_col_being_dealloced_not_returned_by_alloc) ;  /* 0x0000000000207944 */ /* 0x000fea0003c00000 */
[----:B------:R-:W-:Y:S05]  /*1c50*/  BRA `(.L_x_8) ;  /* 0x0000000000087947 */ /* 0x000fea0003800000 */
.L_x_9:
[----:B------:R-:W-:-:S07]  /*1c60*/  MOV R2, 0x1c80 ;  /* 0x00001c8000027802 */ /* 0x000fce0000000f00 */
[----:B------:R-:W-:Y:S05]  /*1c70*/  CALL.REL.NOINC `($__internal_2_$__cuda_sm10x_tcgen05_guardrail_trap_unallocated_columns_being_dealloced) ;  /* 0x00000000002c7944 */ /* 0x000fea0003c00000 */
.L_x_8:
[----:B------:R-:W-:Y:S01]  /*1c80*/  NOP ;  /* 0x0000000000007918 */ /* 0x000fe20000000000 */
[----:B--2---:R-:W-:Y:S05]  /*1c90*/  EXIT ;  /* 0x000000000000794d */ /* 0x004fea0003800000 */
.L_x_7:
[----:B------:R-:W1:Y:S02]  /*1ca0*/  SYNCS.PHASECHK.TRANS64.TRYWAIT P0, [UR10+0x1000], RZ ;  /* 0x001000ffff0075a7 */ /* 0x000e64000800110a */
[----:B-1----:R-:W-:Y:S05]  /*1cb0*/  @!P0 BRA `(.L_x_7) ;  /* 0xfffffffc00f88947 */ /* 0x002fea000383ffff */
[----:B------:R-:W-:Y:S05]  /*1cc0*/  BRA `(.L_x_11) ;  /* 0xfffffff000ec7947 */ /* 0x000fea000383ffff */
        .weak           $__internal_0_$__cuda_sm10x_tcgen05_guardrail_trap_col_being_dealloced_not_returned_by_alloc
        .type           $__internal_0_$__cuda_sm10x_tcgen05_guardrail_trap_col_being_dealloced_not_returned_by_alloc,@function
        .size           $__internal_0_$__cuda_sm10x_tcgen05_guardrail_trap_col_being_dealloced_not_returned_by_alloc,($__internal_1_$__cuda_sm10x_tcgen05_guardrail_trap_phase_invalid_during_alloc - $__internal_0_$__cuda_sm10x_tcgen05_guardrail_trap_col_being_dealloced_not_returned_by_alloc)
$__internal_0_$__cuda_sm10x_tcgen05_guardrail_trap_col_being_dealloced_not_returned_by_alloc:
[----:B------:R-:W-:Y:S05]  /*1cd0*/  BPT.TRAP 0x1 ;  /* 0x000000040000795c */ /* 0x000fea0000300000 */
[----:B------:R-:W-:-:S04]  /*1ce0*/  IMAD.MOV.U32 R3, RZ, RZ, 0x0 ;  /* 0x00000000ff037424 */ /* 0x000fc800078e00ff */
[----:B------:R-:W-:Y:S05]  /*1cf0*/  RET.REL.NODEC R2 `(gluon_mma) ;  /* 0xffffffe002c07950 */ /* 0x000fea0003c3ffff */
        .weak           $__internal_1_$__cuda_sm10x_tcgen05_guardrail_trap_phase_invalid_during_alloc
        .type           $__internal_1_$__cuda_sm10x_tcgen05_guardrail_trap_phase_invalid_during_alloc,@function
        .size           $__internal_1_$__cuda_sm10x_tcgen05_guardrail_trap_phase_invalid_during_alloc,($__internal_2_$__cuda_sm10x_tcgen05_guardrail_trap_unallocated_columns_being_dealloced - $__internal_1_$__cuda_sm10x_tcgen05_guardrail_trap_phase_invalid_during_alloc)
$__internal_1_$__cuda_sm10x_tcgen05_guardrail_trap_phase_invalid_during_alloc:
[----:B------:R-:W-:Y:S05]  /*1d00*/  BPT.TRAP 0x1 ;  /* 0x000000040000795c */ /* 0x000fea0000300000 */
[----:B------:R-:W-:-:S04]  /*1d10*/  IMAD.MOV.U32 R3, RZ, RZ, 0x0 ;  /* 0x00000000ff037424 */ /* 0x000fc800078e00ff */
[----:B------:R-:W-:Y:S05]  /*1d20*/  RET.REL.NODEC R2 `(gluon_mma) ;  /* 0xffffffe002b47950 */ /* 0x000fea0003c3ffff */
        .weak           $__internal_2_$__cuda_sm10x_tcgen05_guardrail_trap_unallocated_columns_being_dealloced
        .type           $__internal_2_$__cuda_sm10x_tcgen05_guardrail_trap_unallocated_columns_being_dealloced,@function
        .size           $__internal_2_$__cuda_sm10x_tcgen05_guardrail_trap_unallocated_columns_being_dealloced,(.L_x_15 - $__internal_2_$__cuda_sm10x_tcgen05_guardrail_trap_unallocated_columns_being_dealloced)
$__internal_2_$__cuda_sm10x_tcgen05_guardrail_trap_unallocated_columns_being_dealloced:
[----:B------:R-:W-:Y:S05]  /*1d30*/  BPT.TRAP 0x1 ;  /* 0x000000040000795c */ /* 0x000fea0000300000 */
[----:B------:R-:W-:-:S04]  /*1d40*/  IMAD.MOV.U32 R3, RZ, RZ, 0x0 ;  /* 0x00000000ff037424 */ /* 0x000fc800078e00ff */
[----:B------:R-:W-:Y:S05]  /*1d50*/  RET.REL.NODEC R2 `(gluon_mma) ;  /* 0xffffffe002a87950 */ /* 0x000fea0003c3ffff */
.L_x_12:
[----:B------:R-:W-:-:S00]  /*1d60*/  BRA `(.L_x_12) ;  /* 0xfffffffc00fc7947 */ /* 0x000fc0000383ffff */
[----:B------:R-:W-:-:S00]  /*1d70*/  NOP ;  /* 0x0000000000007918 */ /* 0x000fc00000000000 */
        /* <DEDUP_REMOVED lines=8> */
.L_x_15:


//--------------------- .nv.shared.gluon_mma      --------------------------
	.section	.nv.shared.gluon_mma,"aw",@nobits
	.sectionflags	@""
	.align	16
	.zero		1024


//--------------------- .nv.shared.reserved.0     --------------------------
	.section	.nv.shared.reserved.0,"aw",@nobits
	.align	8
	.weak		__nv_reservedSMEM_offset_0_alias
	.size		__nv_reservedSMEM_offset_0_alias, 0, 64
	.other		__nv_reservedSMEM_offset_0_alias,@"STO_CUDA_RESERVED_SHARED STV_DEFAULT"
__nv_reservedSMEM_offset_0_alias:
	.zero		0
.nv.shared.reserved.0:
	.zero		64
	.weak		__nv_reservedSMEM_allocation_phase
	.type		__nv_reservedSMEM_allocation_phase,@object
	.size		__nv_reservedSMEM_allocation_phase,(.L_0 - __nv_reservedSMEM_allocation_phase)
__nv_reservedSMEM_allocation_phase:
	.zero		1
.L_0:
	.zero		7
	.weak		__nv_reservedSMEM_devtool_atexit_pc
	.type		__nv_reservedSMEM_devtool_atexit_pc,@object
	.size		__nv_reservedSMEM_devtool_atexit_pc,(__nv_reservedSMEM_allocation_mask - __nv_reservedSMEM_devtool_atexit_pc)
__nv_reservedSMEM_devtool_atexit_pc:
	.zero		8
	.weak		__nv_reservedSMEM_allocation_mask
	.type		__nv_reservedSMEM_allocation_mask,@object
	.size		__nv_reservedSMEM_allocation_mask,(.L_2 - __nv_reservedSMEM_allocation_mask)
__nv_reservedSMEM_allocation_mask:
	.zero		4
.L_2:


//--------------------- .nv.constant0.gluon_mma   --------------------------
	.section	.nv.constant0.gluon_mma,"a",@progbits
	.sectionflags	@""
	.align	4
.nv.constant0.gluon_mma:
	.zero		936


//--------------------- SYMBOLS --------------------------

	.type		.nv.reservedSmem.offset0,@object
	.size		.nv.reservedSmem.offset0,0x4
	.type		.nv.reservedSmem.cap,@object
	.size		.nv.reservedSmem.cap,0x4
